def attn_fwd(
    Q,
    K,
    V,
    Out,
    Lse,
    sm_scale,
    stride_qz,
    stride_qh,
    stride_qm,
    stride_qk,
    stride_kz,
    stride_kh,
    stride_kn,
    stride_kk,
    stride_vz,
    stride_vh,
    stride_vn,
    stride_vk,
    stride_oz,
    stride_oh,
    stride_om,
    stride_ok,
    seqlen_q,
    seqlen_k,
    BLOCK_M: tl.constexpr,
    BLOCK_N: tl.constexpr,
    HEAD_DIM: tl.constexpr,
    CAUSAL: tl.constexpr,
):
    start_m = tl.program_id(0)
    off_hz = tl.program_id(1)
    q_off = off_hz * stride_qh
    k_off = off_hz * stride_kh
    v_off = off_hz * stride_vh
    offs_m = start_m * BLOCK_M + tl.arange(0, BLOCK_M)
    offs_d = tl.arange(0, HEAD_DIM)
    offs_n = tl.arange(0, BLOCK_N)
    q_ptrs = Q + q_off + offs_m[:, None] * stride_qm + offs_d[None, :] * stride_qk
    k_ptrs = K + k_off + offs_d[:, None] * stride_kk + offs_n[None, :] * stride_kn
    v_ptrs = V + v_off + offs_n[:, None] * stride_vn + offs_d[None, :] * stride_vk
    m_i = tl.full([BLOCK_M], float("-inf"), dtype=tl.float32)
    l_i = tl.zeros([BLOCK_M], dtype=tl.float32) + 1.0
    acc = tl.zeros([BLOCK_M, HEAD_DIM], dtype=tl.float32)
    q = tl.load(q_ptrs)
    acc, l_i, m_i = _attn_fwd_inner(
        acc,
        l_i,
        m_i,
        q,
        k_ptrs,
        v_ptrs,
        sm_scale,
        stride_kn,
        stride_vn,
        start_m,
        seqlen_k,
        BLOCK_M,
        BLOCK_N,
        HEAD_DIM,
        CAUSAL,
    )
    acc = acc / l_i[:, None]
    lse = m_i + tl.math.log2(l_i) / 1.4426950408889634
    o_ptrs = (
        Out
        + off_hz * stride_oh
        + offs_m[:, None] * stride_om
        + offs_d[None, :] * stride_ok
    )
    tl.store(o_ptrs, acc.to(Out.dtype.element_ty))
    tl.store(Lse + off_hz * seqlen_q + offs_m, lse)

# config = {"BLOCK_M": 128, "BLOCK_N": 128, "HEAD_DIM": 32, "arch": "sm_100", "causal": true, "dtype": "fp16", "num_stages": 2, "num_warps": 8}
# arch = sm_100


// ===== COMPILED SASS (sm_100a) =====

	.target	sm_100a

	.elftype	@"ET_EXEC"


//--------------------- .note.nv.tkinfo           --------------------------
	.section	.note.nv.tkinfo,"",@"SHT_NOTE"
	.sectionflags	@"SHF_NOTE_NV_TKINFO"
	.tkinfo
        /*0018*/ 	.word	0x00000081
        /*0030*/ 	.string	""
        /*0030*/ 	.string	"ptxas-blackwell"
        /*0030*/ 	.string	"Cuda compilation tools, release 12.9, V12.9.86"
        /*0030*/ 	.string	"Build cuda_12.9.r12.9/compiler.36037853_0"
        /*0030*/ 	.string	"-v  -suppress-debug-info  -lineinfo  -arch sm_100a "



//--------------------- .note.nv.cuver            --------------------------
	.section	.note.nv.cuver,"",@"SHT_NOTE"
	.sectionflags	@"SHF_NOTE_NV_CUVER"
        /*0018*/ 	.short	0x0001
        /*001a*/ 	.short	0x0064
        /*001c*/ 	.short	0x0001
        /*001e*/ 	.short	0x0000
        /*0020*/ 	.short	0x0001
        /*0022*/ 	.short	0x0000


//--------------------- .nv.info                  --------------------------
	.section	.nv.info,"",@"SHT_CUDA_INFO"
	.align	4


	//----- nvinfo : EIATTR_REGCOUNT
	.align		4
        /*0000*/ 	.byte	0x04, 0x2f
        /*0002*/ 	.short	(.L_5 - .L_4)
	.align		4
.L_4:
        /*0004*/ 	.word	index@(attn_fwd)
        /*0008*/ 	.word	0x000000e9


	//----- nvinfo : EIATTR_FRAME_SIZE
	.align		4
.L_5:
        /*000c*/ 	.byte	0x04, 0x11
        /*000e*/ 	.short	(.L_7 - .L_6)
	.align		4
.L_6:
        /*0010*/ 	.word	index@($__internal_2_$__cuda_sm10x_tcgen05_guardrail_trap_unallocated_columns_being_dealloced)
        /*0014*/ 	.word	0x00000000


	//----- nvinfo : EIATTR_FRAME_SIZE
	.align		4
.L_7:
        /*0018*/ 	.byte	0x04, 0x11
        /*001a*/ 	.short	(.L_9 - .L_8)
	.align		4
.L_8:
        /*001c*/ 	.word	index@($__internal_1_$__cuda_sm10x_tcgen05_guardrail_trap_phase_invalid_during_alloc)
        /*0020*/ 	.word	0x00000000


	//----- nvinfo : EIATTR_FRAME_SIZE
	.align		4
.L_9:
        /*0024*/ 	.byte	0x04, 0x11
        /*0026*/ 	.short	(.L_11 - .L_10)
	.align		4
.L_10:
        /*0028*/ 	.word	index@($__internal_0_$__cuda_sm10x_tcgen05_guardrail_trap_col_being_dealloced_not_returned_by_alloc)
        /*002c*/ 	.word	0x00000000


	//----- nvinfo : EIATTR_FRAME_SIZE
	.align		4
.L_11:
        /*0030*/ 	.byte	0x04, 0x11
        /*0032*/ 	.short	(.L_13 - .L_12)
	.align		4
.L_12:
        /*0034*/ 	.word	index@(attn_fwd)
        /*0038*/ 	.word	0x00000000


	//----- nvinfo : EIATTR_MIN_STACK_SIZE
	.align		4
.L_13:
        /*003c*/ 	.byte	0x04, 0x12
        /*003e*/ 	.short	(.L_15 - .L_14)
	.align		4
.L_14:
        /*0040*/ 	.word	index@(attn_fwd)
        /*0044*/ 	.word	0x00000000
.L_15:


//--------------------- .nv.info.attn_fwd         --------------------------
	.section	.nv.info.attn_fwd,"",@"SHT_CUDA_INFO"
	.sectionflags	@""
	.align	4


	//----- nvinfo : EIATTR_CUDA_API_VERSION
	.align		4
        /*0000*/ 	.byte	0x04, 0x37
        /*0002*/ 	.short	(.L_17 - .L_16)
.L_16:
        /*0004*/ 	.word	0x00000081


	//----- nvinfo : EIATTR_KPARAM_INFO
	.align		4
.L_17:
        /*0008*/ 	.byte	0x04, 0x17
        /*000a*/ 	.short	(.L_19 - .L_18)
.L_18:
        /*000c*/ 	.word	0x00000000
        /*0010*/ 	.short	0x0019
        /*0012*/ 	.short	0x0080
        /*0014*/ 	.byte	0x00, 0xf4, 0x21, 0x00


	//----- nvinfo : EIATTR_KPARAM_INFO
	.align		4
.L_19:
        /*0018*/ 	.byte	0x04, 0x17
        /*001a*/ 	.short	(.L_21 - .L_20)
.L_20:
        /*001c*/ 	.word	0x00000000
        /*0020*/ 	.short	0x0018
        /*0022*/ 	.short	0x0078
        /*0024*/ 	.byte	0x00, 0xf4, 0x21, 0x00


	//----- nvinfo : EIATTR_KPARAM_INFO
	.align		4
.L_21:
        /*0028*/ 	.byte	0x04, 0x17
        /*002a*/ 	.short	(.L_23 - .L_22)
.L_22:
        /*002c*/ 	.word	0x00000000
        /*0030*/ 	.short	0x0017
        /*0032*/ 	.short	0x0070
        /*0034*/ 	.byte	0x00, 0xf0, 0x11, 0x00


	//----- nvinfo : EIATTR_KPARAM_INFO
	.align		4
.L_23:
        /*0038*/ 	.byte	0x04, 0x17
        /*003a*/ 	.short	(.L_25 - .L_24)
.L_24:
        /*003c*/ 	.word	0x00000000
        /*0040*/ 	.short	0x0016
        /*0042*/ 	.short	0x006c
        /*0044*/ 	.byte	0x00, 0xf0, 0x11, 0x00


	//----- nvinfo : EIATTR_KPARAM_INFO
	.align		4
.L_25:
        /*0048*/ 	.byte	0x04, 0x17
        /*004a*/ 	.short	(.L_27 - .L_26)
.L_26:
        /*004c*/ 	.word	0x00000000
        /*0050*/ 	.short	0x0015
        /*0052*/ 	.short	0x0068
        /*0054*/ 	.byte	0x00, 0xf0, 0x11, 0x00


	//----- nvinfo : EIATTR_KPARAM_INFO
	.align		4
.L_27:
        /*0058*/ 	.byte	0x04, 0x17
        /*005a*/ 	.short	(.L_29 - .L_28)
.L_28:
        /*005c*/ 	.word	0x00000000
        /*0060*/ 	.short	0x0014
        /*0062*/ 	.short	0x0064
        /*0064*/ 	.byte	0x00, 0xf0, 0x11, 0x00


	//----- nvinfo : EIATTR_KPARAM_INFO
	.align		4
.L_29:
        /*0068*/ 	.byte	0x04, 0x17
        /*006a*/ 	.short	(.L_31 - .L_30)
.L_30:
        /*006c*/ 	.word	0x00000000
        /*0070*/ 	.short	0x0013
        /*0072*/ 	.short	0x0060
        /*0074*/ 	.byte	0x00, 0xf0, 0x11, 0x00


	//----- nvinfo : EIATTR_KPARAM_INFO
	.align		4
.L_31:
        /*0078*/ 	.byte	0x04, 0x17
        /*007a*/ 	.short	(.L_33 - .L_32)
.L_32:
        /*007c*/ 	.word	0x00000000
        /*0080*/ 	.short	0x0012
        /*0082*/ 	.short	0x005c
        /*0084*/ 	.byte	0x00, 0xf0, 0x11, 0x00


	//----- nvinfo : EIATTR_KPARAM_INFO
	.align		4
.L_33:
        /*0088*/ 	.byte	0x04, 0x17
        /*008a*/ 	.short	(.L_35 - .L_34)
.L_34:
        /*008c*/ 	.word	0x00000000
        /*0090*/ 	.short	0x0011
        /*0092*/ 	.short	0x0058
        /*0094*/ 	.byte	0x00, 0xf0, 0x11, 0x00


	//----- nvinfo : EIATTR_KPARAM_INFO
	.align		4
.L_35:
        /*0098*/ 	.byte	0x04, 0x17
        /*009a*/ 	.short	(.L_37 - .L_36)
.L_36:
        /*009c*/ 	.word	0x00000000
        /*00a0*/ 	.short	0x0010
        /*00a2*/ 	.short	0x0054
        /*00a4*/ 	.byte	0x00, 0xf0, 0x11, 0x00


	//----- nvinfo : EIATTR_KPARAM_INFO
	.align		4
.L_37:
        /*00a8*/ 	.byte	0x04, 0x17
        /*00aa*/ 	.short	(.L_39 - .L_38)
.L_38:
        /*00ac*/ 	.word	0x00000000
        /*00b0*/ 	.short	0x000f
        /*00b2*/ 	.short	0x0050
        /*00b4*/ 	.byte	0x00, 0xf0, 0x11, 0x00


	//----- nvinfo : EIATTR_KPARAM_INFO
	.align		4
.L_39:
        /*00b8*/ 	.byte	0x04, 0x17
        /*00ba*/ 	.short	(.L_41 - .L_40)
.L_40:
        /*00bc*/ 	.word	0x00000000
        /*00c0*/ 	.short	0x000e
        /*00c2*/ 	.short	0x004c
        /*00c4*/ 	.byte	0x00, 0xf0, 0x11, 0x00


	//----- nvinfo : EIATTR_KPARAM_INFO
	.align		4
.L_41:
        /*00c8*/ 	.byte	0x04, 0x17
        /*00ca*/ 	.short	(.L_43 - .L_42)
.L_42:
        /*00cc*/ 	.word	0x00000000
        /*00d0*/ 	.short	0x000d
        /*00d2*/ 	.short	0x0048
        /*00d4*/ 	.byte	0x00, 0xf0, 0x11, 0x00


	//----- nvinfo : EIATTR_KPARAM_INFO
	.align		4
.L_43:
        /*00d8*/ 	.byte	0x04, 0x17
        /*00da*/ 	.short	(.L_45 - .L_44)
.L_44:
        /*00dc*/ 	.word	0x00000000
        /*00e0*/ 	.short	0x000c
        /*00e2*/ 	.short	0x0044
        /*00e4*/ 	.byte	0x00, 0xf0, 0x11, 0x00


	//----- nvinfo : EIATTR_KPARAM_INFO
	.align		4
.L_45:
        /*00e8*/ 	.byte	0x04, 0x17
        /*00ea*/ 	.short	(.L_47 - .L_46)
.L_46:
        /*00ec*/ 	.word	0x00000000
        /*00f0*/ 	.short	0x000b
        /*00f2*/ 	.short	0x0040
        /*00f4*/ 	.byte	0x00, 0xf0, 0x11, 0x00


	//----- nvinfo : EIATTR_KPARAM_INFO
	.align		4
.L_47:
        /*00f8*/ 	.byte	0x04, 0x17
        /*00fa*/ 	.short	(.L_49 - .L_48)
.L_48:
        /*00fc*/ 	.word	0x00000000
        /*0100*/ 	.short	0x000a
        /*0102*/ 	.short	0x003c
        /*0104*/ 	.byte	0x00, 0xf0, 0x11, 0x00


	//----- nvinfo : EIATTR_KPARAM_INFO
	.align		4
.L_49:
        /*0108*/ 	.byte	0x04, 0x17
        /*010a*/ 	.short	(.L_51 - .L_50)
.L_50:
        /*010c*/ 	.word	0x00000000
        /*0110*/ 	.short	0x0009
        /*0112*/ 	.short	0x0038
        /*0114*/ 	.byte	0x00, 0xf0, 0x11, 0x00


	//----- nvinfo : EIATTR_KPARAM_INFO
	.align		4
.L_51:
        /*0118*/ 	.byte	0x04, 0x17
        /*011a*/ 	.short	(.L_53 - .L_52)
.L_52:
        /*011c*/ 	.word	0x00000000
        /*0120*/ 	.short	0x0008
        /*0122*/ 	.short	0x0034
        /*0124*/ 	.byte	0x00, 0xf0, 0x11, 0x00


	//----- nvinfo : EIATTR_KPARAM_INFO
	.align		4
.L_53:
        /*0128*/ 	.byte	0x04, 0x17
        /*012a*/ 	.short	(.L_55 - .L_54)
.L_54:
        /*012c*/ 	.word	0x00000000
        /*0130*/ 	.short	0x0007
        /*0132*/ 	.short	0x0030
        /*0134*/ 	.byte	0x00, 0xf0, 0x11, 0x00


	//----- nvinfo : EIATTR_KPARAM_INFO
	.align		4
.L_55:
        /*0138*/ 	.byte	0x04, 0x17
        /*013a*/ 	.short	(.L_57 - .L_56)
.L_56:
        /*013c*/ 	.word	0x00000000
        /*0140*/ 	.short	0x0006
        /*0142*/ 	.short	0x002c
        /*0144*/ 	.byte	0x00, 0xf0, 0x11, 0x00


	//----- nvinfo : EIATTR_KPARAM_INFO
	.align		4
.L_57:
        /*0148*/ 	.byte	0x04, 0x17
        /*014a*/ 	.short	(.L_59 - .L_58)
.L_58:
        /*014c*/ 	.word	0x00000000
        /*0150*/ 	.short	0x0005
        /*0152*/ 	.short	0x0028
        /*0154*/ 	.byte	0x00, 0xf0, 0x11, 0x00


	//----- nvinfo : EIATTR_KPARAM_INFO
	.align		4
.L_59:
        /*0158*/ 	.byte	0x04, 0x17
        /*015a*/ 	.short	(.L_61 - .L_60)
.L_60:
        /*015c*/ 	.word	0x00000000
        /*0160*/ 	.short	0x0004
        /*0162*/ 	.short	0x0020
        /*0164*/ 	.byte	0x00, 0xf4, 0x21, 0x00


	//----- nvinfo : EIATTR_KPARAM_INFO
	.align		4
.L_61:
        /*0168*/ 	.byte	0x04, 0x17
        /*016a*/ 	.short	(.L_63 - .L_62)
.L_62:
        /*016c*/ 	.word	0x00000000
        /*0170*/ 	.short	0x0003
        /*0172*/ 	.short	0x0018
        /*0174*/ 	.byte	0x00, 0xf4, 0x21, 0x00


	//----- nvinfo : EIATTR_KPARAM_INFO
	.align		4
.L_63:
        /*0178*/ 	.byte	0x04, 0x17
        /*017a*/ 	.short	(.L_65 - .L_64)
.L_64:
        /*017c*/ 	.word	0x00000000
        /*0180*/ 	.short	0x0002
        /*0182*/ 	.short	0x0010
        /*0184*/ 	.byte	0x00, 0xf4, 0x21, 0x00


	//----- nvinfo : EIATTR_KPARAM_INFO
	.align		4
.L_65:
        /*0188*/ 	.byte	0x04, 0x17
        /*018a*/ 	.short	(.L_67 - .L_66)
.L_66:
        /*018c*/ 	.word	0x00000000
        /*0190*/ 	.short	0x0001
        /*0192*/ 	.short	0x0008
        /*0194*/ 	.byte	0x00, 0xf4, 0x21, 0x00


	//----- nvinfo : EIATTR_KPARAM_INFO
	.align		4
.L_67:
        /*0198*/ 	.byte	0x04, 0x17
        /*019a*/ 	.short	(.L_69 - .L_68)
.L_68:
        /*019c*/ 	.word	0x00000000
        /*01a0*/ 	.short	0x0000
        /*01a2*/ 	.short	0x0000
        /*01a4*/ 	.byte	0x00, 0xf4, 0x21, 0x00


	//----- nvinfo : EIATTR_AT_ENTRY_FRAGMENTS
	.align		4
.L_69:
        /*01a8*/ 	.byte	0x04, 0x4f
        /*01aa*/ 	.short	(.L_71 - .L_70)


	//   ....[0]....
.L_70:
        /*01ac*/ 	.word	0x00000004


	//----- nvinfo : EIATTR_RESERVED_SMEM_USED
	.align		4
.L_71:
        /*01b0*/ 	.byte	0x01, 0x41
	.zero		2


	//----- nvinfo : EIATTR_SPARSE_MMA_MASK
	.align		4
        /*01b4*/ 	.byte	0x03, 0x50
        /*01b6*/ 	.short	0x0000


	//----- nvinfo : EIATTR_TCGEN05_1CTA_USED
	.align		4
        /*01b8*/ 	.byte	0x01, 0x51
	.zero		2


	//----- nvinfo : EIATTR_MAXREG_COUNT
	.align		4
        /*01bc*/ 	.byte	0x03, 0x1b
        /*01be*/ 	.short	0x00ff


	//----- nvinfo : EIATTR_NUM_BARRIERS
	.align		4
        /*01c0*/ 	.byte	0x02, 0x4c
        /*01c2*/ 	.byte	0x01
	.zero		1


	//----- nvinfo : EIATTR_INT_WARP_WIDE_INSTR_OFFSETS
	.align		4
        /*01c4*/ 	.byte	0x04, 0x31
        /*01c6*/ 	.short	(.L_73 - .L_72)


	//   ....[0]....
.L_72:
        /*01c8*/ 	.word	0x00000ef0


	//   ....[1]....
        /*01cc*/ 	.word	0x00000f00


	//   ....[2]....
        /*01d0*/ 	.word	0x00001280


	//   ....[3]....
        /*01d4*/ 	.word	0x00001320


	//   ....[4]....
        /*01d8*/ 	.word	0x00004f80


	//   ....[5]....
        /*01dc*/ 	.word	0x000095d0


	//   ....[6]....
        /*01e0*/ 	.word	0x00009620


	//----- nvinfo : EIATTR_COOP_GROUP_MASK_REGIDS
	.align		4
.L_73:
        /*01e4*/ 	.byte	0x04, 0x29
        /*01e6*/ 	.short	(.L_75 - .L_74)


	//   ....[0]....
.L_74:
        /*01e8*/ 	.word	0xffffffff


	//   ....[1]....
        /*01ec*/ 	.word	0xffffffff


	//   ....[2]....
        /*01f0*/ 	.word	0xffffffff


	//   ....[3]....
        /*01f4*/ 	.word	0xffffffff


	//   ....[4]....
        /*01f8*/ 	.word	0xffffffff


	//   ....[5]....
        /*01fc*/ 	.word	0xffffffff


	//   ....[6]....
        /*0200*/ 	.word	0xffffffff


	//   ....[7]....
        /*0204*/ 	.word	0xffffffff


	//----- nvinfo : EIATTR_COOP_GROUP_INSTR_OFFSETS
	.align		4
.L_75:
        /*0208*/ 	.byte	0x04, 0x28
        /*020a*/ 	.short	(.L_77 - .L_76)


	//   ....[0]....
.L_76:
        /*020c*/ 	.word	0x00000050


	//   ....[1]....
        /*0210*/ 	.word	0x00000310


	//   ....[2]....
        /*0214*/ 	.word	0x00002a30


	//   ....[3]....
        /*0218*/ 	.word	0x00004330


	//   ....[4]....
        /*021c*/ 	.word	0x00006c20


	//   ....[5]....
        /*0220*/ 	.word	0x00007cc0


	//   ....[6]....
        /*0224*/ 	.word	0x00009460


	//   ....[7]....
        /*0228*/ 	.word	0x000096d0


	//----- nvinfo : EIATTR_VRC_CTA_INIT_COUNT
	.align		4
.L_77:
        /*022c*/ 	.byte	0x02, 0x4a
        /*022e*/ 	.byte	0x80
	.zero		1


	//----- nvinfo : EIATTR_MBARRIER_INSTR_OFFSETS
	.align		4
        /*0230*/ 	.byte	0x04, 0x39
        /*0232*/ 	.short	(.L_79 - .L_78)


	//   ....[0]....
.L_78:
        /*0234*/ 	.word	0x00001130
        /*0238*/ 	.word	0x000000ff
        /*023c*/ 	.word	0x00000000
        /*0240*/ 	.short	0x0100
        /*0242*/ 	.byte	0x0f
	.zero		1


	//   ....[1]....
        /*0244*/ 	.word	0x00001300
        /*0248*/ 	.word	0x000000ff
        /*024c*/ 	.word	0x00008008
        /*0250*/ 	.short	0x0100
        /*0252*/ 	.byte	0x0b
	.zero		1


	//   ....[2]....
        /*0254*/ 	.word	0x000014a0
        /*0258*/ 	.word	0x000000ff
        /*025c*/ 	.word	0x00004000
        /*0260*/ 	.short	0x0100
        /*0262*/ 	.byte	0x0b
	.zero		1


	//   ....[3]....
        /*0264*/ 	.word	0x00001680
        /*0268*/ 	.word	0x000000ff
        /*026c*/ 	.word	0x00004000
        /*0270*/ 	.short	0x010a
        /*0272*/ 	.byte	0x0b
	.zero		1


	//   ....[4]....
        /*0274*/ 	.word	0x000017f0
        /*0278*/ 	.word	0x000000ff
        /*027c*/ 	.word	0x00004000
        /*0280*/ 	.short	0x0108
        /*0282*/ 	.byte	0x0b
	.zero		1


	//   ....[5]....
        /*0284*/ 	.word	0x00005300
        /*0288*/ 	.word	0x000000ff
        /*028c*/ 	.word	0x00008010
        /*0290*/ 	.short	0x0100
        /*0292*/ 	.byte	0x0b
	.zero		1


	//   ....[6]....
        /*0294*/ 	.word	0x00005430
        /*0298*/ 	.word	0x000000ff
        /*029c*/ 	.word	0x00008010
        /*02a0*/ 	.short	0x010a
        /*02a2*/ 	.byte	0x0b
	.zero		1


	//   ....[7]....
        /*02a4*/ 	.word	0x00005740
        /*02a8*/ 	.word	0x000000ff
        /*02ac*/ 	.word	0x00008010
        /*02b0*/ 	.short	0x0108
        /*02b2*/ 	.byte	0x0b
	.zero		1


	//   ....[8]....
        /*02b4*/ 	.word	0x00007c30
        /*02b8*/ 	.word	0x000000ff
        /*02bc*/ 	.word	0x00000000
        /*02c0*/ 	.short	0x010a
        /*02c2*/ 	.byte	0x0f
	.zero		1


	//   ....[9]....
        /*02c4*/ 	.word	0x00008740
        /*02c8*/ 	.word	0x000000ff
        /*02cc*/ 	.word	0x00000000
        /*02d0*/ 	.short	0x010a
        /*02d2*/ 	.byte	0x0f
	.zero		1


	//   ....[10]....
        /*02d4*/ 	.word	0x000087f0
        /*02d8*/ 	.word	0x000000ff
        /*02dc*/ 	.word	0x00008000
        /*02e0*/ 	.short	0x0108
        /*02e2*/ 	.byte	0x0b
	.zero		1


	//   ....[11]....
        /*02e4*/ 	.word	0x00008830
        /*02e8*/ 	.word	0x000000ff
        /*02ec*/ 	.word	0x00008008
        /*02f0*/ 	.short	0x0108
        /*02f2*/ 	.byte	0x0b
	.zero		1


	//   ....[12]....
        /*02f4*/ 	.word	0x000096f0
        /*02f8*/ 	.word	0x000000ff
        /*02fc*/ 	.word	0x00004000
        /*0300*/ 	.short	0x010a
        /*0302*/ 	.byte	0x0b
	.zero		1


	//   ....[13]....
        /*0304*/ 	.word	0x00009720
        /*0308*/ 	.word	0x000000ff
        /*030c*/ 	.word	0x00008010
        /*0310*/ 	.short	0x010a
        /*0312*/ 	.byte	0x0b
	.zero		1


	//   ....[14]....
        /*0314*/ 	.word	0x00009750
        /*0318*/ 	.word	0x000000ff
        /*031c*/ 	.word	0x00000000
        /*0320*/ 	.short	0x010a
        /*0322*/ 	.byte	0x0f
	.zero		1


	//   ....[15]....
        /*0324*/ 	.word	0x00009780
        /*0328*/ 	.word	0x000000ff
        /*032c*/ 	.word	0x00000000
        /*0330*/ 	.short	0x010a
        /*0332*/ 	.byte	0x0f
	.zero		1


	//----- nvinfo : EIATTR_NUM_MBARRIERS
	.align		4
.L_79:
        /*0334*/ 	.byte	0x03, 0x38
        /*0336*/ 	.short	0xffff


	//----- nvinfo : EIATTR_EXIT_INSTR_OFFSETS
	.align		4
        /*0338*/ 	.byte	0x04, 0x1c
        /*033a*/ 	.short	(.L_81 - .L_80)


	//   ....[0]....
.L_80:
        /*033c*/ 	.word	0x000096e0


	//----- nvinfo : EIATTR_REQNTID
	.align		4
.L_81:
        /*0340*/ 	.byte	0x04, 0x10
        /*0342*/ 	.short	(.L_83 - .L_82)
.L_82:
        /*0344*/ 	.word	0x00000100
        /*0348*/ 	.word	0x00000001
        /*034c*/ 	.word	0x00000001


	//----- nvinfo : EIATTR_CRS_STACK_SIZE
	.align		4
.L_83:
        /*0350*/ 	.byte	0x04, 0x1e
        /*0352*/ 	.short	(.L_85 - .L_84)
.L_84:
        /*0354*/ 	.word	0x00000000


	//----- nvinfo : EIATTR_CBANK_PARAM_SIZE
	.align		4
.L_85:
        /*0358*/ 	.byte	0x03, 0x19
        /*035a*/ 	.short	0x0088


	//----- nvinfo : EIATTR_PARAM_CBANK
	.align		4
        /*035c*/ 	.byte	0x04, 0x0a
        /*035e*/ 	.short	(.L_87 - .L_86)
	.align		4
.L_86:
        /*0360*/ 	.word	index@(.nv.constant0.attn_fwd)
        /*0364*/ 	.short	0x0380
        /*0366*/ 	.short	0x0088


	//----- nvinfo : EIATTR_SW_WAR
	.align		4
.L_87:
        /*0368*/ 	.byte	0x04, 0x36
        /*036a*/ 	.short	(.L_89 - .L_88)
.L_88:
        /*036c*/ 	.word	0x00000008
.L_89:


//--------------------- .nv.compat                --------------------------
	.section	.nv.compat,"",@"SHT_CUDA_COMPAT_INFO"
	.align	4
        /*0000*/ 	.byte	0x02, 0x02, 0x02, 0x00, 0x02, 0x05, 0x05, 0x00, 0x02, 0x03, 0x00, 0x00, 0x02, 0x06, 0x01, 0x00


//--------------------- .nv.callgraph             --------------------------
	.section	.nv.callgraph,"",@"SHT_CUDA_CALLGRAPH"
	.align	4
	.sectionentsize	8
	.align		4
        /*0000*/ 	.word	0x00000000
	.align		4
        /*0004*/ 	.word	0xffffffff
	.align		4
        /*0008*/ 	.word	0x00000000
	.align		4
        /*000c*/ 	.word	0xfffffffe
	.align		4
        /*0010*/ 	.word	0x00000000
	.align		4
        /*0014*/ 	.word	0xfffffffd
	.align		4
        /*0018*/ 	.word	0x00000000
	.align		4
        /*001c*/ 	.word	0xfffffffc


//--------------------- .nv.constant4             --------------------------
	.section	.nv.constant4,"a",@progbits
	.align	8
	.align		8
.nv.constant4:
        /*0000*/ 	.dword	_$_str


//--------------------- .text.attn_fwd            --------------------------
	.section	.text.attn_fwd,"ax",@progbits
	.align	128
        .global         attn_fwd
        .type           attn_fwd,@function
        .size           attn_fwd,(.L_x_28 - attn_fwd)
        .other          attn_fwd,@"STO_CUDA_ENTRY STV_DEFAULT"
attn_fwd:
.text.attn_fwd:
[----:B------:R-:W0:Y:S01]  /*0000*/  LDC R1, c[0x0][0x37c] ;  /* 0x0000df00ff017b82 */ /* 0x000e220000000800 */
[----:B------:R-:W1:Y:S02]  /*0010*/  S2R R114, SR_TID.X ;  /* 0x0000000000727919 */ /* 0x000e640000002100 */
[----:B-1----:R-:W-:-:S13]  /*0020*/  ISETP.GE.U32.AND P5, PT, R114, 0x20, PT ;  /* 0x000000207200780c */ /* 0x002fda0003fa6070 */
[----:B------:R-:W-:Y:S05]  /*0030*/  @P5 BRA `(.L_x_0) ;  /* 0x0000000000b85947 */ /* 0x000fea0003800000 */
[----:B------:R-:W1:Y:S01]  /*0040*/  S2UR UR6, SR_CgaCtaId ;  /* 0x00000000000679c3 */ /* 0x000e620000008800 */
[----:B------:R-:W-:Y:S01]  /*0050*/  NOP ;  /* 0x0000000000007918 */ /* 0x000fe20000000000 */
[----:B------:R-:W-:Y:S02]  /*0060*/  UMOV UR4, 0x40 ;  /* 0x0000004000047882 */ /* 0x000fe40000000000 */
[----:B-1----:R-:W-:-:S09]  /*0070*/  ULEA UR4, UR6, UR4, 0x18 ;  /* 0x0000000406047291 */ /* 0x002fd2000f8ec0ff */
[----:B------:R-:W1:Y:S01]  /*0080*/  LDS.U8 R0, [UR4] ;  /* 0x00000004ff007984 */ /* 0x000e620008000000 */
[----:B------:R-:W-:Y:S02]  /*0090*/  UMOV UR4, 0x400 ;  /* 0x0000040000047882 */ /* 0x000fe40000000000 */
[----:B------:R-:W-:Y:S01]  /*00a0*/  ULEA UR4, UR6, UR4, 0x18 ;  /* 0x0000000406047291 */ /* 0x000fe2000f8ec0ff */
[----:B-1----:R-:W-:-:S13]  /*00b0*/  ISETP.NE.AND P0, PT, R0, RZ, PT ;  /* 0x000000ff0000720c */ /* 0x002fda0003f05270 */
[----:B------:R-:W-:Y:S05]  /*00c0*/  @P0 BRA `(.L_x_1) ;  /* 0x00000000007c0947 */ /* 0x000fea0003800000 */
[----:B------:R-:W-:-:S13]  /*00d0*/  ELECT P0, URZ, PT ;  /* 0x0000000000ff782f */ /* 0x000fda0003800000 */
[----:B------:R-:W-:Y:S05]  /*00e0*/  @!P0 BRA `(.L_x_2) ;  /* 0x0000000000848947 */ /* 0x000fea0003800000 */
[----:B------:R-:W-:Y:S01]  /*00f0*/  UMOV UR5, 0x8 ;  /* 0x0000000800057882 */ /* 0x000fe20000000000 */
[----:B------:R-:W-:Y:S02]  /*0100*/  IMAD.MOV.U32 R4, RZ, RZ, 0x1 ;  /* 0x00000001ff047424 */ /* 0x000fe400078e00ff */
[----:B------:R-:W-:Y:S02]  /*0110*/  IMAD.MOV.U32 R5, RZ, RZ, 0xff ;  /* 0x000000ffff057424 */ /* 0x000fe400078e00ff */
[----:B------:R-:W-:Y:S04]  /*0120*/  DEPBAR.LE SB1, 0x36 ;  /* 0x00009d800000791a */ /* 0x000fe80000000000 */
[----:B------:R-:W1:Y:S02]  /*0130*/  UTCATOMSWS.FIND_AND_SET.ALIGN UP0, UR5, UR5 ;  /* 0x00000005000575e3 */ /* 0x000e640008000800 */
[----:B-1----:R-:W-:-:S04]  /*0140*/  PLOP3.LUT P0, PT, PT, PT, UP0, 0x80, 0x8 ;  /* 0x000000000008781c */ /* 0x002fc80003f0f008 */
[----:B------:R-:W-:-:S04]  /*0150*/  SEL R0, RZ, 0xffffffff, !P0 ;  /* 0xffffffffff007807 */ /* 0x000fc80004000000 */
[----:B------:R-:W-:Y:S01]  /*0160*/  ISETP.NE.AND P0, PT, R0, RZ, PT ;  /* 0x000000ff0000720c */ /* 0x000fe20003f05270 */
[----:B------:R-:W-:-:S12]  /*0170*/  IMAD.U32 R0, RZ, RZ, UR5 ;  /* 0x00000005ff007e24 */ /* 0x000fd8000f8e00ff */
[----:B------:R-:W-:Y:S05]  /*0180*/  @P0 BRA `(.L_x_3) ;  /* 0x0000000000240947 */ /* 0x000fea0003800000 */
.L_x_4:
[----:B------:R-:W-:Y:S05]  /*0190*/  NANOSLEEP 0x64 ;  /* 0x000000640000795d */ /* 0x000fea0003800000 */
[----:B------:R-:W-:-:S05]  /*01a0*/  UMOV UR5, 0x8 ;  /* 0x0000000800057882 */ /* 0x000fca0000000000 */
[----:B------:R-:W-:Y:S04]  /*01b0*/  DEPBAR.LE SB1, 0x36 ;  /* 0x00009d800000791a */ /* 0x000fe80000000000 */
[----:B------:R-:W1:Y:S02]  /*01c0*/  UTCATOMSWS.FIND_AND_SET.ALIGN UP0, UR5, UR5 ;  /* 0x00000005000575e3 */ /* 0x000e640008000800 */
[----:B-1----:R-:W-:-:S04]  /*01d0*/  PLOP3.LUT P0, PT, PT, PT, UP0, 0x80, 0x8 ;  /* 0x000000000008781c */ /* 0x002fc80003f0f008 */
[----:B------:R-:W-:-:S04]  /*01e0*/  SEL R0, RZ, 0xffffffff, !P0 ;  /* 0xffffffffff007807 */ /* 0x000fc80004000000 */
[----:B------:R-:W-:Y:S01]  /*01f0*/  ISETP.NE.AND P0, PT, R0, RZ, PT ;  /* 0x000000ff0000720c */ /* 0x000fe20003f05270 */
[----:B------:R-:W-:-:S12]  /*0200*/  IMAD.U32 R0, RZ, RZ, UR5 ;  /* 0x00000005ff007e24 */ /* 0x000fd8000f8e00ff */
[----:B------:R-:W-:Y:S05]  /*0210*/  @!P0 BRA `(.L_x_4) ;  /* 0xfffffffc00dc8947 */ /* 0x000fea000383ffff */
.L_x_3:
[C---:B------:R-:W-:Y:S01]  /*0220*/  VIADD R3, R0.reuse, 0x10 ;  /* 0x0000001000037836 */ /* 0x040fe20000000000 */
[----:B------:R-:W-:Y:S01]  /*0230*/  UMOV UR5, 0x50 ;  /* 0x0000005000057882 */ /* 0x000fe20000000000 */
[----:B------:R-:W-:Y:S01]  /*0240*/  SHF.L.U32 R2, R5, R0, RZ ;  /* 0x0000000005027219 */ /* 0x000fe200000006ff */
[----:B------:R-:W-:Y:S01]  /*0250*/  ULEA UR5, UR6, UR5, 0x18 ;  /* 0x0000000506057291 */ /* 0x000fe2000f8ec0ff */
[----:B------:R-:W-:Y:S01]  /*0260*/  IMAD.SHL.U32 R0, R0, 0x20, RZ ;  /* 0x0000002000007824 */ /* 0x000fe200078e00ff */
[----:B------:R-:W-:-:S04]  /*0270*/  SHF.L.U32 R3, R4, R3, RZ ;  /* 0x0000000304037219 */ /* 0x000fc800000006ff */
[----:B------:R-:W-:-:S05]  /*0280*/  LOP3.LUT R2, R3, R2, RZ, 0xfc, !PT ;  /* 0x0000000203027212 */ /* 0x000fca00078efcff */
[----:B------:R1:W-:Y:S04]  /*0290*/  ATOMS.OR RZ, [UR5], R2 ;  /* 0x00000002ffff798c */ /* 0x0003e8000b000005 */
[----:B------:R1:W-:Y:S01]  /*02a0*/  STS [UR4], R0 ;  /* 0x00000000ff007988 */ /* 0x0003e20008000804 */
[----:B------:R-:W-:Y:S05]  /*02b0*/  BRA `(.L_x_2) ;  /* 0x0000000000107947 */ /* 0x000fea0003800000 */
.L_x_1:
[----:B------:R-:W-:Y:S01]  /*02c0*/  IMAD.MOV.U32 R0, RZ, RZ, -0x1 ;  /* 0xffffffffff007424 */ /* 0x000fe200078e00ff */
[----:B------:R-:W-:-:S04]  /*02d0*/  MOV R2, 0x300 ;  /* 0x0000030000027802 */ /* 0x000fc80000000f00 */
[----:B------:R1:W-:Y:S03]  /*02e0*/  STS [UR4], R0 ;  /* 0x00000000ff007988 */ /* 0x0003e60008000804 */
[----:B01----:R-:W-:Y:S05]  /*02f0*/  CALL.REL.NOINC `($__internal_1_$__cuda_sm10x_tcgen05_guardrail_trap_phase_invalid_during_alloc) ;  /* 0x0000009400387944 */ /* 0x003fea0003c00000 */
.L_x_2:
[----:B------:R-:W-:Y:S05]  /*0300*/  WARPSYNC.ALL ;  /* 0x0000000000007948 */ /* 0x000fea0003800000 */
[----:B------:R-:W-:Y:S01]  /*0310*/  NOP ;  /* 0x0000000000007918 */ /* 0x000fe20000000000 */
.L_x_0:
[----:B------:R-:W2:Y:S01]  /*0320*/  S2R R77, SR_CTAID.X ;  /* 0x00000000004d7919 */ /* 0x000ea20000002500 */
[----:B------:R-:W3:Y:S01]  /*0330*/  S2UR UR10, SR_CTAID.Y ;  /* 0x00000000000a79c3 */ /* 0x000ee20000002600 */
[----:B------:R-:W3:Y:S01]  /*0340*/  LDCU.64 UR4, c[0x0][0x3b0] ;  /* 0x00007600ff0477ac */ /* 0x000ee20008000a00 */
[----:B-1----:R-:W-:Y:S01]  /*0350*/  SHF.R.U32.HI R0, RZ, 0x7, R114 ;  /* 0x00000007ff007819 */ /* 0x002fe20000011672 */
[----:B------:R-:W-:-:S03]  /*0360*/  UMOV UR11, 0x400 ;  /* 0x00000400000b7882 */ /* 0x000fc60000000000 */
[----:B------:R-:W-:Y:S01]  /*0370*/  SGXT.U32 R0, R0, 0x1 ;  /* 0x000000010000781a */ /* 0x000fe20000000000 */
[----:B------:R-:W1:Y:S01]  /*0380*/  LDCU.64 UR28, c[0x0][0x358] ;  /* 0x00006b00ff1c77ac */ /* 0x000e620008000a00 */
[----:B------:R-:W4:Y:S08]  /*0390*/  S2UR UR6, SR_CgaCtaId ;  /* 0x00000000000679c3 */ /* 0x000f300000008800 */
[----:B------:R-:W0:Y:S08]  /*03a0*/  LDC.64 R30, c[0x0][0x380] ;  /* 0x0000e000ff1e7b82 */ /* 0x000e300000000a00 */
[----:B------:R-:W1:Y:S01]  /*03b0*/  LDC R28, c[0x0][0x3b8] ;  /* 0x0000ee00ff1c7b82 */ /* 0x000e620000000800 */
[----:B---3--:R-:W-:-:S04]  /*03c0*/  UIMAD UR4, UR10, UR4, URZ ;  /* 0x000000040a0472a4 */ /* 0x008fc8000f8e02ff */
[----:B------:R-:W-:Y:S01]  /*03d0*/  USHF.L.U32 UR7, UR4, 0x1, URZ ;  /* 0x0000000104077899 */ /* 0x000fe200080006ff */
[----:B--2---:R-:W-:Y:S01]  /*03e0*/  IMAD.SHL.U32 R77, R77, 0x80, RZ ;  /* 0x000000804d4d7824 */ /* 0x004fe200078e00ff */
[----:B----4-:R-:W-:Y:S01]  /*03f0*/  ULEA UR11, UR6, UR11, 0x18 ;  /* 0x0000000b060b7291 */ /* 0x010fe2000f8ec0ff */
[----:B------:R-:W2:Y:S03]  /*0400*/  LDC.64 R108, c[0x0][0x3c0] ;  /* 0x0000f000ff6c7b82 */ /* 0x000ea60000000a00 */
[----:B------:R-:W-:-:S05]  /*0410*/  LOP3.LUT R2, R77, 0x7f, R114, 0xf8, !PT ;  /* 0x0000007f4d027812 */ /* 0x000fca00078ef872 */
[----:B------:R-:W-:Y:S01]  /*0420*/  IMAD R3, R2, UR5, RZ ;  /* 0x0000000502037c24 */ /* 0x000fe2000f8e02ff */
[----:B------:R-:W-:-:S03]  /*0430*/  UIMAD.WIDE UR4, UR4, 0x2, URZ ;  /* 0x00000002040478a5 */ /* 0x000fc6000f8e02ff */
[C---:B------:R-:W-:Y:S02]  /*0440*/  IMAD.SHL.U32 R5, R3.reuse, 0x2, RZ ;  /* 0x0000000203057824 */ /* 0x040fe400078e00ff */
[----:B------:R-:W-:Y:S01]  /*0450*/  IMAD.HI R4, R3, 0x2, RZ ;  /* 0x0000000203047827 */ /* 0x000fe200078e02ff */
[----:B------:R-:W-:Y:S02]  /*0460*/  BAR.SYNC.DEFER_BLOCKING 0x0 ;  /* 0x0000000000007b1d */ /* 0x000fe40000010000 */
[----:B0-----:R-:W-:Y:S01]  /*0470*/  IADD3 R30, P0, P1, R5, UR7, R30 ;  /* 0x00000007051e7c10 */ /* 0x001fe2000f91e01e */
[----:B-1----:R-:W-:-:S03]  /*0480*/  IMAD R3, R0, R28, RZ ;  /* 0x0000001c00037224 */ /* 0x002fc600078e02ff */
[----:B------:R-:W-:Y:S01]  /*0490*/  IADD3.X R32, PT, PT, R4, UR5, R31, P0, P1 ;  /* 0x0000000504207c10 */ /* 0x000fe200087e241f */
[C---:B------:R-:W-:Y:S01]  /*04a0*/  IMAD R7, R28.reuse, 0x2, R3 ;  /* 0x000000021c077824 */ /* 0x040fe200078e0203 */
[C---:B------:R-:W-:Y:S01]  /*04b0*/  LEA R4, P0, R3.reuse, R30, 0x1 ;  /* 0x0000001e03047211 */ /* 0x040fe200078008ff */
[----:B------:R-:W0:Y:S02]  /*04c0*/  LDCU UR4, c[0x0][0x3c8] ;  /* 0x00007900ff0477ac */ /* 0x000e240008000800 */
[C---:B------:R-:W-:Y:S01]  /*04d0*/  IMAD R9, R28.reuse, 0x2, R7 ;  /* 0x000000021c097824 */ /* 0x040fe200078e0207 */
[----:B------:R-:W-:Y:S02]  /*04e0*/  LEA.HI.X.SX32 R5, R3, R32, 0x1, P0 ;  /* 0x0000002003057211 */ /* 0x000fe400000f0eff */
[-C--:B------:R-:W-:Y:S01]  /*04f0*/  LEA R6, P1, R7, R30.reuse, 0x1 ;  /* 0x0000001e07067211 */ /* 0x080fe200078208ff */
[----:B------:R-:W-:Y:S01]  /*0500*/  IMAD R3, R28, 0x2, R9 ;  /* 0x000000021c037824 */ /* 0x000fe200078e0209 */
[----:B------:R-:W-:-:S02]  /*0510*/  LEA R8, P0, R9, R30, 0x1 ;  /* 0x0000001e09087211 */ /* 0x000fc400078008ff */
[----:B------:R-:W-:Y:S01]  /*0520*/  LEA.HI.X.SX32 R7, R7, R32, 0x1, P1 ;  /* 0x0000002007077211 */ /* 0x000fe200008f0eff */
[----:B------:R-:W1:Y:S01]  /*0530*/  LDS R31, [UR11] ;  /* 0x0000000bff1f7984 */ /* 0x000e620008000800 */
[----:B------:R-:W-:Y:S01]  /*0540*/  BAR.SYNC.DEFER_BLOCKING 0x0 ;  /* 0x0000000000007b1d */ /* 0x000fe20000010000 */
[C---:B------:R-:W-:Y:S01]  /*0550*/  IMAD R13, R28.reuse, 0x2, R3 ;  /* 0x000000021c0d7824 */ /* 0x040fe200078e0203 */
[----:B------:R-:W-:Y:S02]  /*0560*/  LEA R10, P1, R3, R30, 0x1 ;  /* 0x0000001e030a7211 */ /* 0x000fe400078208ff */
[-C--:B------:R-:W-:Y:S02]  /*0570*/  LEA.HI.X.SX32 R9, R9, R32.reuse, 0x1, P0 ;  /* 0x0000002009097211 */ /* 0x080fe400000f0eff */
[----:B------:R-:W-:Y:S01]  /*0580*/  LEA.HI.X.SX32 R11, R3, R32, 0x1, P1 ;  /* 0x00000020030b7211 */ /* 0x000fe200008f0eff */
[----:B------:R-:W-:Y:S01]  /*0590*/  IMAD R3, R28, 0x2, R13 ;  /* 0x000000021c037824 */ /* 0x000fe200078e020d */
[----:B------:R-:W-:-:S04]  /*05a0*/  LEA R12, P0, R13, R30, 0x1 ;  /* 0x0000001e0d0c7211 */ /* 0x000fc800078008ff */
[----:B------:R-:W-:Y:S02]  /*05b0*/  LEA.HI.X.SX32 R13, R13, R32, 0x1, P0 ;  /* 0x000000200d0d7211 */ /* 0x000fe400000f0eff */
[----:B------:R-:W-:-:S04]  /*05c0*/  LEA R14, P0, R3, R30, 0x1 ;  /* 0x0000001e030e7211 */ /* 0x000fc800078008ff */
[----:B------:R-:W-:Y:S01]  /*05d0*/  LEA.HI.X.SX32 R15, R3, R32, 0x1, P0 ;  /* 0x00000020030f7211 */ /* 0x000fe200000f0eff */
[----:B------:R3:W5:Y:S04]  /*05e0*/  LDG.E.U16 R19, desc[UR28][R4.64] ;  /* 0x0000001c04137981 */ /* 0x000768000c1e1500 */
[----:B------:R4:W5:Y:S04]  /*05f0*/  LDG.E.U16 R18, desc[UR28][R6.64] ;  /* 0x0000001c06127981 */ /* 0x000968000c1e1500 */
[----:B------:R0:W5:Y:S01]  /*0600*/  LDG.E.U16 R21, desc[UR28][R8.64] ;  /* 0x0000001c08157981 */ /* 0x000162000c1e1500 */
[----:B---3--:R-:W-:-:S03]  /*0610*/  IMAD R5, R28, 0x2, R3 ;  /* 0x000000021c057824 */ /* 0x008fc600078e0203 */
[----:B------:R-:W5:Y:S01]  /*0620*/  LDG.E.U16 R20, desc[UR28][R10.64] ;  /* 0x0000001c0a147981 */ /* 0x000f62000c1e1500 */
[C---:B------:R-:W-:Y:S01]  /*0630*/  IMAD R3, R28.reuse, 0x2, R5 ;  /* 0x000000021c037824 */ /* 0x040fe200078e0205 */
[-C--:B------:R-:W-:Y:S02]  /*0640*/  LEA R4, P0, R5, R30.reuse, 0x1 ;  /* 0x0000001e05047211 */ /* 0x080fe400078008ff */
[----:B------:R3:W5:Y:S01]  /*0650*/  LDG.E.U16 R23, desc[UR28][R12.64] ;  /* 0x0000001c0c177981 */ /* 0x000762000c1e1500 */
[C---:B------:R-:W-:Y:S01]  /*0660*/  IMAD R16, R28.reuse, 0x2, R3 ;  /* 0x000000021c107824 */ /* 0x040fe200078e0203 */
[----:B----4-:R-:W-:Y:S02]  /*0670*/  LEA R6, P1, R3, R30, 0x1 ;  /* 0x0000001e03067211 */ /* 0x010fe400078208ff */
[----:B------:R4:W5:Y:S01]  /*0680*/  LDG.E.U16 R22, desc[UR28][R14.64] ;  /* 0x0000001c0e167981 */ /* 0x000962000c1e1500 */
[-C--:B------:R-:W-:Y:S02]  /*0690*/  LEA.HI.X.SX32 R5, R5, R32.reuse, 0x1, P0 ;  /* 0x0000002005057211 */ /* 0x080fe400000f0eff */
[----:B------:R-:W-:Y:S01]  /*06a0*/  LEA.HI.X.SX32 R7, R3, R32, 0x1, P1 ;  /* 0x0000002003077211 */ /* 0x000fe200008f0eff */
[----:B------:R-:W-:Y:S01]  /*06b0*/  IMAD R3, R28, 0x2, R16 ;  /* 0x000000021c037824 */ /* 0x000fe200078e0210 */
[C---:B0-----:R-:W-:Y:S01]  /*06c0*/  LEA R8, P0, R16.reuse, R30, 0x1 ;  /* 0x0000001e10087211 */ /* 0x041fe200078008ff */
[----:B------:R0:W5:Y:S03]  /*06d0*/  LDG.E.U16 R25, desc[UR28][R4.64] ;  /* 0x0000001c04197981 */ /* 0x000166000c1e1500 */
[----:B------:R-:W-:Y:S01]  /*06e0*/  LEA.HI.X.SX32 R9, R16, R32, 0x1, P0 ;  /* 0x0000002010097211 */ /* 0x000fe200000f0eff */
[C---:B---3--:R-:W-:Y:S01]  /*06f0*/  IMAD R13, R28.reuse, 0x2, R3 ;  /* 0x000000021c0d7824 */ /* 0x048fe200078e0203 */
[C---:B------:R-:W-:Y:S01]  /*0700*/  LEA R10, P0, R3.reuse, R30, 0x1 ;  /* 0x0000001e030a7211 */ /* 0x040fe200078008ff */
[----:B------:R3:W5:Y:S03]  /*0710*/  LDG.E.U16 R24, desc[UR28][R6.64] ;  /* 0x0000001c06187981 */ /* 0x000766000c1e1500 */
[----:B------:R-:W-:Y:S01]  /*0720*/  LEA.HI.X.SX32 R11, R3, R32, 0x1, P0 ;  /* 0x00000020030b7211 */ /* 0x000fe200000f0eff */
[C---:B------:R-:W-:Y:S01]  /*0730*/  IMAD R3, R28.reuse, 0x2, R13 ;  /* 0x000000021c037824 */ /* 0x040fe200078e020d */
[-C--:B------:R-:W-:Y:S01]  /*0740*/  LEA R12, P0, R13, R30.reuse, 0x1 ;  /* 0x0000001e0d0c7211 */ /* 0x080fe200078008ff */
[----:B------:R1:W5:Y:S02]  /*0750*/  LDG.E.U16 R27, desc[UR28][R8.64] ;  /* 0x0000001c081b7981 */ /* 0x000364000c1e1500 */
[----:B------:R-:W-:Y:S01]  /*0760*/  IMAD R16, R28, 0x2, R3 ;  /* 0x000000021c107824 */ /* 0x000fe200078e0203 */
[----:B----4-:R-:W-:Y:S01]  /*0770*/  LEA R14, P1, R3, R30, 0x1 ;  /* 0x0000001e030e7211 */ /* 0x010fe200078208ff */
[----:B------:R-:W5:Y:S01]  /*0780*/  LDG.E.U16 R26, desc[UR28][R10.64] ;  /* 0x0000001c0a1a7981 */ /* 0x000f62000c1e1500 */
[----:B------:R-:W-:-:S02]  /*0790*/  LEA.HI.X.SX32 R13, R13, R32, 0x1, P0 ;  /* 0x000000200d0d7211 */ /* 0x000fc400000f0eff */
[----:B------:R-:W-:Y:S01]  /*07a0*/  LEA.HI.X.SX32 R15, R3, R32, 0x1, P1 ;  /* 0x00000020030f7211 */ /* 0x000fe200008f0eff */
[----:B------:R-:W-:Y:S01]  /*07b0*/  IMAD R3, R28, 0x2, R16 ;  /* 0x000000021c037824 */ /* 0x000fe200078e0210 */
[----:B0-----:R-:W-:Y:S01]  /*07c0*/  LEA R4, P0, R16, R30, 0x1 ;  /* 0x0000001e10047211 */ /* 0x001fe200078008ff */
[----:B------:R-:W-:Y:S01]  /*07d0*/  IMAD.SHL.U32 R74, R114, 0x40, RZ ;  /* 0x00000040724a7824 */ /* 0x000fe200078e00ff */
[----:B------:R-:W5:Y:S01]  /*07e0*/  LDG.E.U16 R13, desc[UR28][R12.64] ;  /* 0x0000001c0c0d7981 */ /* 0x000f62000c1e1500 */
[----:B------:R-:W-:Y:S01]  /*07f0*/  IMAD R17, R28, 0x2, R3 ;  /* 0x000000021c117824 */ /* 0x000fe200078e0203 */
[----:B------:R-:W-:Y:S02]  /*0800*/  LEA.HI.X.SX32 R5, R16, R32, 0x1, P0 ;  /* 0x0000002010057211 */ /* 0x000fe400000f0eff */
[C---:B---3--:R-:W-:Y:S01]  /*0810*/  LEA R6, P0, R3.reuse, R30, 0x1 ;  /* 0x0000001e03067211 */ /* 0x048fe200078008ff */
[----:B------:R-:W-:Y:S02]  /*0820*/  IMAD R16, R28, 0x2, R17 ;  /* 0x000000021c107824 */ /* 0x000fe400078e0211 */
[----:B------:R0:W5:Y:S01]  /*0830*/  LDG.E.U16 R28, desc[UR28][R14.64] ;  /* 0x0000001c0e1c7981 */ /* 0x000162000c1e1500 */
[----:B------:R-:W-:-:S02]  /*0840*/  LEA.HI.X.SX32 R7, R3, R32, 0x1, P0 ;  /* 0x0000002003077211 */ /* 0x000fc400000f0eff */
[----:B------:R-:W-:Y:S02]  /*0850*/  SHF.R.S32.HI R3, RZ, 0x7, R114 ;  /* 0x00000007ff037819 */ /* 0x000fe40000011472 */
[----:B-1----:R-:W-:Y:S01]  /*0860*/  LEA R8, P1, R17, R30, 0x1 ;  /* 0x0000001e11087211 */ /* 0x002fe200078208ff */
[----:B0-----:R-:W0:Y:S01]  /*0870*/  LDC.64 R14, c[0x0][0x388] ;  /* 0x0000e200ff0e7b82 */ /* 0x001e220000000a00 */
[----:B------:R-:W-:Y:S02]  /*0880*/  SGXT R3, R3, 0x1 ;  /* 0x000000010303781a */ /* 0x000fe40000000200 */
[----:B------:R-:W-:Y:S02]  /*0890*/  LEA.HI.X.SX32 R9, R17, R32, 0x1, P1 ;  /* 0x0000002011097211 */ /* 0x000fe400008f0eff */
[----:B------:R1:W5:Y:S01]  /*08a0*/  LDG.E.U16 R17, desc[UR28][R4.64] ;  /* 0x0000001c04117981 */ /* 0x000362000c1e1500 */
[----:B------:R-:W-:-:S03]  /*08b0*/  LEA R10, P0, R16, R30, 0x1 ;  /* 0x0000001e100a7211 */ /* 0x000fc600078008ff */
[----:B------:R3:W5:Y:S01]  /*08c0*/  LDG.E.U16 R30, desc[UR28][R6.64] ;  /* 0x0000001c061e7981 */ /* 0x000762000c1e1500 */
[----:B--2---:R-:W-:Y:S01]  /*08d0*/  IMAD R108, R108, UR10, RZ ;  /* 0x0000000a6c6c7c24 */ /* 0x004fe2000f8e02ff */
[--C-:B------:R-:W-:Y:S02]  /*08e0*/  SHF.R.U32.HI R12, RZ, 0x5, R114.reuse ;  /* 0x00000005ff0c7819 */ /* 0x100fe40000011672 */
[----:B------:R2:W5:Y:S01]  /*08f0*/  LDG.E.U16 R29, desc[UR28][R8.64] ;  /* 0x0000001c081d7981 */ /* 0x000562000c1e1500 */
[C---:B-1----:R-:W-:Y:S01]  /*0900*/  IMAD.SHL.U32 R4, R114.reuse, 0x2, RZ ;  /* 0x0000000272047824 */ /* 0x042fe200078e00ff */
[----:B------:R-:W-:Y:S02]  /*0910*/  LOP3.LUT R5, R3, 0x90, RZ, 0xc0, !PT ;  /* 0x0000009003057812 */ /* 0x000fe400078ec0ff */
[----:B------:R-:W-:Y:S02]  /*0920*/  LOP3.LUT R3, R114, 0x1f, RZ, 0xc0, !PT ;  /* 0x0000001f72037812 */ /* 0x000fe400078ec0ff */
[----:B---3--:R-:W-:-:S02]  /*0930*/  SHF.R.U32.HI R6, RZ, 0x5, R114 ;  /* 0x00000005ff067819 */ /* 0x008fc40000011672 */
[----:B------:R-:W-:Y:S01]  /*0940*/  LOP3.LUT R5, R5, 0x7e, R4, 0x78, !PT ;  /* 0x0000007e05057812 */ /* 0x000fe200078e7804 */
[----:B------:R-:W-:Y:S01]  /*0950*/  IMAD R3, R3, UR4, RZ ;  /* 0x0000000403037c24 */ /* 0x000fe2000f8e02ff */
[----:B------:R-:W-:Y:S02]  /*0960*/  SGXT.U32 R6, R6, 0x3 ;  /* 0x000000030606781a */ /* 0x000fe40000000000 */
[----:B------:R-:W-:Y:S01]  /*0970*/  LOP3.LUT R74, R5, 0x1000, R74, 0xf8, !PT ;  /* 0x00001000054a7812 */ /* 0x000fe200078ef84a */
[C---:B------:R-:W-:Y:S02]  /*0980*/  IMAD.SHL.U32 R4, R3.reuse, 0x2, RZ ;  /* 0x0000000203047824 */ /* 0x040fe400078e00ff */
[----:B------:R-:W-:-:S04]  /*0990*/  IMAD.HI R5, R3, 0x2, RZ ;  /* 0x0000000203057827 */ /* 0x000fc800078e02ff */
[----:B------:R-:W-:Y:S02]  /*09a0*/  IMAD.SHL.U32 R3, R108, 0x2, RZ ;  /* 0x000000026c037824 */ /* 0x000fe400078e00ff */
[----:B------:R-:W-:Y:S01]  /*09b0*/  IMAD R6, R6, R109, RZ ;  /* 0x0000006d06067224 */ /* 0x000fe200078e02ff */
[----:B------:R-:W-:Y:S02]  /*09c0*/  LEA.HI.X.SX32 R11, R16, R32, 0x1, P0 ;  /* 0x00000020100b7211 */ /* 0x000fe400000f0eff */
[----:B0-----:R-:W-:Y:S01]  /*09d0*/  IADD3 R81, P0, P1, R4, R14, R3 ;  /* 0x0000000e04517210 */ /* 0x001fe2000791e003 */
[C---:B------:R-:W-:Y:S01]  /*09e0*/  IMAD R4, R109.reuse, 0x8, R6 ;  /* 0x000000086d047824 */ /* 0x040fe200078e0206 */
[----:B------:R-:W-:Y:S01]  /*09f0*/  R2UR UR21, R12 ;  /* 0x000000000c1572ca */ /* 0x000fe200000e0000 */
[----:B------:R0:W5:Y:S02]  /*0a00*/  LDG.E.U16 R32, desc[UR28][R10.64] ;  /* 0x0000001c0a207981 */ /* 0x000164000c1e1500 */
[----:B--2---:R-:W-:-:S02]  /*0a10*/  IMAD R8, R109, 0x8, R4 ;  /* 0x000000086d087824 */ /* 0x004fc400078e0204 */
[----:B------:R-:W-:-:S04]  /*0a20*/  IMAD.HI R108, R108, 0x2, RZ ;  /* 0x000000026c6c7827 */ /* 0x000fc800078e02ff */
[----:B0-----:R-:W-:Y:S01]  /*0a30*/  IMAD R10, R109, 0x10, R8 ;  /* 0x000000106d0a7824 */ /* 0x001fe200078e0208 */
[----:B------:R-:W-:-:S03]  /*0a40*/  IADD3.X R11, PT, PT, R5, R15, R108, P0, P1 ;  /* 0x0000000f050b7210 */ /* 0x000fc600007e246c */
[----:B------:R-:W-:Y:S01]  /*0a50*/  IMAD R12, R109, 0x8, R10 ;  /* 0x000000086d0c7824 */ /* 0x000fe200078e020a */
[----:B------:R-:W-:-:S03]  /*0a60*/  LEA R110, P1, R4, R81, 0x1 ;  /* 0x00000051046e7211 */ /* 0x000fc600078208ff */
[C---:B------:R-:W-:Y:S01]  /*0a70*/  IMAD R14, R109.reuse, 0x8, R12 ;  /* 0x000000086d0e7824 */ /* 0x040fe200078e020c */
[----:B------:R-:W-:Y:S01]  /*0a80*/  UIADD3 UR4, UPT, UPT, UR21, 0x18, URZ ;  /* 0x0000001815047890 */ /* 0x000fe2000fffe0ff */
[----:B------:R-:W-:Y:S02]  /*0a90*/  LEA R112, P0, R6, R81, 0x1 ;  /* 0x0000005106707211 */ /* 0x000fe400078008ff */
[-C--:B------:R-:W-:Y:S01]  /*0aa0*/  LEA.HI.X.SX32 R111, R4, R11.reuse, 0x1, P1 ;  /* 0x0000000b046f7211 */ /* 0x080fe200008f0eff */
[C---:B------:R-:W-:Y:S01]  /*0ab0*/  IMAD R4, R109.reuse, 0x10, R14 ;  /* 0x000000106d047824 */ /* 0x040fe200078e020e */
[----:B------:R-:W-:Y:S01]  /*0ac0*/  LEA.HI.X.SX32 R113, R6, R11, 0x1, P0 ;  /* 0x0000000b06717211 */ /* 0x000fe200000f0eff */
[C---:B------:R-:W-:Y:S02]  /*0ad0*/  IMAD R3, R109.reuse, UR4, RZ ;  /* 0x000000046d037c24 */ /* 0x040fe4000f8e02ff */
[----:B------:R-:W-:Y:S01]  /*0ae0*/  IMAD R6, R109, 0x8, R4 ;  /* 0x000000086d067824 */ /* 0x000fe200078e0204 */
[----:B------:R-:W-:Y:S01]  /*0af0*/  LEA R104, P0, R8, R81, 0x1 ;  /* 0x0000005108687211 */ /* 0x000fe200078008ff */
[----:B------:R-:W-:-:S02]  /*0b00*/  UIADD3 UR5, UPT, UPT, UR21, 0x38, URZ ;  /* 0x0000003815057890 */ /* 0x000fc4000fffe0ff */
[----:B------:R-:W-:Y:S01]  /*0b10*/  IMAD R16, R109, 0x8, R6 ;  /* 0x000000086d107824 */ /* 0x000fe200078e0206 */
[-C--:B------:R-:W-:Y:S02]  /*0b20*/  LEA R102, P2, R3, R81.reuse, 0x1 ;  /* 0x0000005103667211 */ /* 0x080fe400078408ff */
[----:B------:R-:W-:Y:S02]  /*0b30*/  LEA R100, P1, R10, R81, 0x1 ;  /* 0x000000510a647211 */ /* 0x000fe400078208ff */
[-C--:B------:R-:W-:Y:S01]  /*0b40*/  LEA.HI.X.SX32 R105, R8, R11.reuse, 0x1, P0 ;  /* 0x0000000b08697211 */ /* 0x080fe200000f0eff */
[----:B------:R-:W-:Y:S01]  /*0b50*/  IMAD R8, R109, 0x10, R16 ;  /* 0x000000106d087824 */ /* 0x000fe200078e0210 */
[----:B------:R-:W-:Y:S01]  /*0b60*/  UIADD3 UR7, UPT, UPT, UR21, 0x58, URZ ;  /* 0x0000005815077890 */ /* 0x000fe2000fffe0ff */
[----:B------:R-:W-:Y:S01]  /*0b70*/  LEA.HI.X.SX32 R103, R3, R11, 0x1, P2 ;  /* 0x0000000b03677211 */ /* 0x000fe200010f0eff */
[----:B------:R-:W-:Y:S01]  /*0b80*/  UIADD3 UR8, UPT, UPT, UR21, 0x78, URZ ;  /* 0x0000007815087890 */ /* 0x000fe2000fffe0ff */
[----:B------:R-:W-:Y:S01]  /*0b90*/  IMAD R5, R109, UR5, RZ ;  /* 0x000000056d057c24 */ /* 0x000fe2000f8e02ff */
[----:B------:R-:W-:-:S02]  /*0ba0*/  LEA R98, P2, R12, R81, 0x1 ;  /* 0x000000510c627211 */ /* 0x000fc400078408ff */
[-C--:B------:R-:W-:Y:S01]  /*0bb0*/  LEA.HI.X.SX32 R101, R10, R11.reuse, 0x1, P1 ;  /* 0x0000000b0a657211 */ /* 0x080fe200008f0eff */
[C---:B------:R-:W-:Y:S01]  /*0bc0*/  IMAD R10, R109.reuse, 0x8, R8 ;  /* 0x000000086d0a7824 */ /* 0x040fe200078e0208 */
[----:B------:R-:W-:Y:S01]  /*0bd0*/  LEA.HI.X.SX32 R99, R12, R11, 0x1, P2 ;  /* 0x0000000b0c637211 */ /* 0x000fe200010f0eff */
[----:B------:R-:W-:Y:S01]  /*0be0*/  IMAD R7, R109, UR7, RZ ;  /* 0x000000076d077c24 */ /* 0x000fe2000f8e02ff */
[-C--:B------:R-:W-:Y:S01]  /*0bf0*/  LEA R94, P3, R5, R81.reuse, 0x1 ;  /* 0x00000051055e7211 */ /* 0x080fe200078608ff */
[C---:B------:R-:W-:Y:S01]  /*0c00*/  IMAD R9, R109.reuse, UR8, RZ ;  /* 0x000000086d097c24 */ /* 0x040fe2000f8e02ff */
[-C--:B------:R-:W-:Y:S01]  /*0c10*/  LEA R96, P0, R14, R81.reuse, 0x1 ;  /* 0x000000510e607211 */ /* 0x080fe200078008ff */
[----:B------:R-:W-:Y:S01]  /*0c20*/  IMAD R3, R109, 0x8, R10 ;  /* 0x000000086d037824 */ /* 0x000fe200078e020a */
[-C--:B------:R-:W-:Y:S02]  /*0c30*/  LEA R92, P1, R4, R81.reuse, 0x1 ;  /* 0x00000051045c7211 */ /* 0x080fe400078208ff */
[----:B------:R-:W-:-:S02]  /*0c40*/  LEA R90, P2, R6, R81, 0x1 ;  /* 0x00000051065a7211 */ /* 0x000fc400078408ff */
[-C--:B------:R-:W-:Y:S02]  /*0c50*/  LEA.HI.X.SX32 R95, R5, R11.reuse, 0x1, P3 ;  /* 0x0000000b055f7211 */ /* 0x080fe400018f0eff */
[-C--:B------:R-:W-:Y:S02]  /*0c60*/  LEA.HI.X.SX32 R97, R14, R11.reuse, 0x1, P0 ;  /* 0x0000000b0e617211 */ /* 0x080fe400000f0eff */
[-C--:B------:R-:W-:Y:S02]  /*0c70*/  LEA.HI.X.SX32 R93, R4, R11.reuse, 0x1, P1 ;  /* 0x0000000b045d7211 */ /* 0x080fe400008f0eff */
[----:B------:R-:W-:Y:S02]  /*0c80*/  LEA.HI.X.SX32 R91, R6, R11, 0x1, P2 ;  /* 0x0000000b065b7211 */ /* 0x000fe400010f0eff */
[-C--:B------:R-:W-:Y:S02]  /*0c90*/  LEA R86, P4, R7, R81.reuse, 0x1 ;  /* 0x0000005107567211 */ /* 0x080fe400078808ff */
[----:B------:R-:W-:-:S02]  /*0ca0*/  LEA R78, P6, R9, R81, 0x1 ;  /* 0x00000051094e7211 */ /* 0x000fc400078c08ff */
[-C--:B------:R-:W-:Y:S02]  /*0cb0*/  LEA R88, P0, R16, R81.reuse, 0x1 ;  /* 0x0000005110587211 */ /* 0x080fe400078008ff */
[-C--:B------:R-:W-:Y:S02]  /*0cc0*/  LEA R84, P1, R8, R81.reuse, 0x1 ;  /* 0x0000005108547211 */ /* 0x080fe400078208ff */
[-C--:B------:R-:W-:Y:S02]  /*0cd0*/  LEA R82, P2, R10, R81.reuse, 0x1 ;  /* 0x000000510a527211 */ /* 0x080fe400078408ff */
[----:B------:R-:W-:Y:S02]  /*0ce0*/  LEA R80, P3, R3, R81, 0x1 ;  /* 0x0000005103507211 */ /* 0x000fe400078608ff */
[----:B------:R-:W-:Y:S02]  /*0cf0*/  R2UR UR12, R31 ;  /* 0x000000001f0c72ca */ /* 0x000fe400000e0000 */
[----:B------:R-:W-:-:S02]  /*0d00*/  LEA.HI.X.SX32 R87, R7, R11, 0x1, P4 ;  /* 0x0000000b07577211 */ /* 0x000fc400020f0eff */
[-C--:B------:R-:W-:Y:S02]  /*0d10*/  LEA.HI.X.SX32 R79, R9, R11.reuse, 0x1, P6 ;  /* 0x0000000b094f7211 */ /* 0x080fe400030f0eff */
[-C--:B------:R-:W-:Y:S02]  /*0d20*/  LEA.HI.X.SX32 R89, R16, R11.reuse, 0x1, P0 ;  /* 0x0000000b10597211 */ /* 0x080fe400000f0eff */
[-C--:B------:R-:W-:Y:S02]  /*0d30*/  LEA.HI.X.SX32 R85, R8, R11.reuse, 0x1, P1 ;  /* 0x0000000b08557211 */ /* 0x080fe400008f0eff */
[-C--:B------:R-:W-:Y:S02]  /*0d40*/  LEA.HI.X.SX32 R83, R10, R11.reuse, 0x1, P2 ;  /* 0x0000000b0a537211 */ /* 0x080fe400010f0eff */
[----:B------:R-:W-:Y:S02]  /*0d50*/  LEA.HI.X.SX32 R81, R3, R11, 0x1, P3 ;  /* 0x0000000b03517211 */ /* 0x000fe400018f0eff */
[----:B------:R-:W-:Y:S01]  /*0d60*/  LOP3.LUT R73, R74, 0x20, RZ, 0x3c, !PT ;  /* 0x000000204a497812 */ /* 0x000fe200078e3cff */
[----:B------:R-:W-:Y:S06]  /*0d70*/  @P5 BRA `(.L_x_5) ;  /* 0x0000000000185947 */ /* 0x000fec0003800000 */
[----:B------:R-:W-:Y:S01]  /*0d80*/  ELECT P0, URZ, PT ;  /* 0x0000000000ff782f */ /* 0x000fe20003800000 */
[----:B------:R-:W-:Y:S01]  /*0d90*/  IMAD.MOV.U32 R3, RZ, RZ, 0x1 ;  /* 0x00000001ff037424 */ /* 0x000fe200078e00ff */
[----:B------:R-:W-:Y:S01]  /*0da0*/  UMOV UR4, 0x40 ;  /* 0x0000004000047882 */ /* 0x000fe20000000000 */
[----:B------:R-:W-:Y:S01]  /*0db0*/  UVIRTCOUNT.DEALLOC.SMPOOL 0x80 ;  /* 0x000000800000784c */ /* 0x000fe20000000000 */
[----:B------:R-:W-:-:S09]  /*0dc0*/  ULEA UR4, UR6, UR4, 0x18 ;  /* 0x0000000406047291 */ /* 0x000fd2000f8ec0ff */
[----:B------:R0:W-:Y:S03]  /*0dd0*/  @P0 STS.U8 [UR4], R3 ;  /* 0x00000003ff000988 */ /* 0x0001e60008000004 */
.L_x_5:
[----:B------:R-:W-:Y:S01]  /*0de0*/  USHF.L.U32 UR4, UR21, 0x15, URZ ;  /* 0x0000001515047899 */ /* 0x000fe200080006ff */
[C---:B------:R-:W-:Y:S01]  /*0df0*/  LOP3.LUT R72, R74.reuse, 0x40, RZ, 0x3c, !PT ;  /* 0x000000404a487812 */ /* 0x040fe200078e3cff */
[----:B------:R-:W-:Y:S01]  /*0e00*/  USHF.L.U32 UR5, UR21, 0x2, URZ ;  /* 0x0000000215057899 */ /* 0x000fe200080006ff */
[----:B------:R-:W-:Y:S01]  /*0e10*/  LOP3.LUT R71, R74, 0x60, RZ, 0x3c, !PT ;  /* 0x000000604a477812 */ /* 0x000fe200078e3cff */
[----:B------:R-:W-:Y:S01]  /*0e20*/  ULOP3.LUT UR8, UR4, 0x600000, URZ, 0xc0, !UPT ;  /* 0x0060000004087892 */ /* 0x000fe2000f8ec0ff */
[----:B------:R-:W-:Y:S01]  /*0e30*/  LOP3.LUT P6, RZ, R114, 0xff, RZ, 0xc0, !PT ;  /* 0x000000ff72ff7812 */ /* 0x000fe200078cc0ff */
[----:B------:R-:W-:Y:S01]  /*0e40*/  ULOP3.LUT UR20, UR5, 0x10, URZ, 0xc0, !UPT ;  /* 0x0000001005147892 */ /* 0x000fe2000f8ec0ff */
[----:B-----5:R-:W-:Y:S01]  /*0e50*/  STS.U16 [R74+UR11], R19 ;  /* 0x000000134a007988 */ /* 0x020fe2000800040b */
[----:B------:R-:W-:Y:S01]  /*0e60*/  UMOV UR6, 0x1 ;  /* 0x0000000100067882 */ /* 0x000fe20000000000 */
[----:B------:R-:W-:Y:S01]  /*0e70*/  UIADD3 UR15, UPT, UPT, UR11, 0x8000, URZ ;  /* 0x000080000b0f7890 */ /* 0x000fe2000fffe0ff */
[----:B------:R-:W-:Y:S01]  /*0e80*/  VIADD R70, R77, 0x80 ;  /* 0x000000804d467836 */ /* 0x000fe20000000000 */
[----:B------:R-:W-:Y:S01]  /*0e90*/  UIADD3 UR32, UPT, UPT, UR20, UR8, UR12 ;  /* 0x0000000814207290 */ /* 0x000fe2000fffe00c */
[----:B------:R-:W-:Y:S01]  /*0ea0*/  STS.U16 [R74+UR11+0x400], R23 ;  /* 0x000400174a007988 */ /* 0x000fe2000800040b */
[----:B------:R-:W-:-:S02]  /*0eb0*/  PRMT R4, RZ, 0x7610, R4 ;  /* 0x00007610ff047816 */ /* 0x000fc40000000004 */
[----:B------:R-:W-:Y:S01]  /*0ec0*/  ISETP.GT.AND P0, PT, R70, RZ, PT ;  /* 0x000000ff4600720c */ /* 0x000fe20003f04270 */
[----:B------:R-:W-:Y:S01]  /*0ed0*/  STS.U16 [R74+UR11+0x800], R27 ;  /* 0x0008001b4a007988 */ /* 0x000fe2000800040b */
[----:B------:R-:W-:Y:S01]  /*0ee0*/  PRMT R6, RZ, 0x7610, R6 ;  /* 0x00007610ff067816 */ /* 0x000fe20000000006 */
[----:B------:R-:W-:Y:S01]  /*0ef0*/  VOTEU.ALL UP0, P6 ;  /* 0x0000000000ff7886 */ /* 0x000fe20003000000 */
[----:B------:R-:W-:Y:S01]  /*0f00*/  VOTEU.ALL UP1, P6 ;  /* 0x0000000000ff7886 */ /* 0x000fe20003020000 */
[----:B------:R-:W-:Y:S01]  /*0f10*/  STS.U16 [R74+UR11+0xc00], R17 ;  /* 0x000c00114a007988 */ /* 0x000fe2000800040b */
[----:B------:R-:W-:Y:S02]  /*0f20*/  PRMT R8, RZ, 0x7610, R8 ;  /* 0x00007610ff087816 */ /* 0x000fe40000000008 */
[----:B------:R-:W-:-:S04]  /*0f30*/  @!UP0 UIADD3 UR4, UPT, UPT, -UR6, 0x100000, URZ ;  /* 0x0010000006048890 */ /* 0x000fc8000fffe1ff */
[----:B------:R-:W-:Y:S02]  /*0f40*/  @!UP0 USHF.L.U32 UR5, UR4, 0xb, URZ ;  /* 0x0000000b04058899 */ /* 0x000fe400080006ff */
[----:B------:R-:W-:Y:S01]  /*0f50*/  @!UP0 USHF.L.U32 UR4, UR4, 0x1, URZ ;  /* 0x0000000104048899 */ /* 0x000fe200080006ff */
[----:B------:R1:W-:Y:S01]  /*0f60*/  STS.U16 [R73+UR11+0x100], R18 ;  /* 0x0001001249007988 */ /* 0x0003e2000800040b */
[----:B------:R-:W-:Y:S02]  /*0f70*/  PRMT R10, RZ, 0x7610, R10 ;  /* 0x00007610ff0a7816 */ /* 0x000fe4000000000a */
[----:B------:R-:W-:Y:S01]  /*0f80*/  PRMT R12, RZ, 0x7610, R12 ;  /* 0x00007610ff0c7816 */ /* 0x000fe2000000000c */
[----:B------:R2:W-:Y:S01]  /*0f90*/  STS.U16 [R73+UR11+0x500], R22 ;  /* 0x0005001649007988 */ /* 0x0005e2000800040b */
[----:B------:R-:W-:Y:S02]  /*0fa0*/  PRMT R14, RZ, 0x7610, R14 ;  /* 0x00007610ff0e7816 */ /* 0x000fe4000000000e */
[----:B------:R-:W-:Y:S01]  /*0fb0*/  PRMT R16, RZ, 0x7610, R16 ;  /* 0x00007610ff107816 */ /* 0x000fe20000000010 */
[----:B------:R3:W-:Y:S01]  /*0fc0*/  STS.U16 [R73+UR11+0x900], R26 ;  /* 0x0009001a49007988 */ /* 0x0007e2000800040b */
[----:B------:R-:W-:-:S02]  /*0fd0*/  PRMT R34, RZ, 0x7610, R34 ;  /* 0x00007610ff227816 */ /* 0x000fc40000000022 */
[----:B-1----:R-:W-:Y:S01]  /*0fe0*/  PRMT R18, RZ, 0x7610, R18 ;  /* 0x00007610ff127816 */ /* 0x002fe20000000012 */
[----:B------:R1:W-:Y:S01]  /*0ff0*/  STS.U16 [R73+UR11+0xd00], R30 ;  /* 0x000d001e49007988 */ /* 0x0003e2000800040b */
[----:B--2---:R-:W-:-:S03]  /*1000*/  PRMT R22, RZ, 0x7610, R22 ;  /* 0x00007610ff167816 */ /* 0x004fc60000000016 */
[----:B------:R-:W-:Y:S01]  /*1010*/  STS.U16 [R72+UR11+0x200], R21 ;  /* 0x0002001548007988 */ /* 0x000fe2000800040b */
[----:B---3--:R-:W-:-:S03]  /*1020*/  PRMT R26, RZ, 0x7610, R26 ;  /* 0x00007610ff1a7816 */ /* 0x008fc6000000001a */
[----:B------:R-:W-:Y:S01]  /*1030*/  STS.U16 [R72+UR11+0x600], R25 ;  /* 0x0006001948007988 */ /* 0x000fe2000800040b */
[----:B-1----:R-:W-:-:S03]  /*1040*/  PRMT R30, RZ, 0x7610, R30 ;  /* 0x00007610ff1e7816 */ /* 0x002fc6000000001e */
[----:B------:R-:W-:Y:S04]  /*1050*/  STS.U16 [R72+UR11+0xa00], R13 ;  /* 0x000a000d48007988 */ /* 0x000fe8000800040b */
[----:B------:R-:W-:Y:S04]  /*1060*/  STS.U16 [R72+UR11+0xe00], R29 ;  /* 0x000e001d48007988 */ /* 0x000fe8000800040b */
[----:B------:R1:W-:Y:S04]  /*1070*/  STS.U16 [R71+UR11+0x300], R20 ;  /* 0x0003001447007988 */ /* 0x0003e8000800040b */
[----:B------:R2:W-:Y:S04]  /*1080*/  STS.U16 [R71+UR11+0x700], R24 ;  /* 0x0007001847007988 */ /* 0x0005e8000800040b */
[----:B------:R3:W-:Y:S01]  /*1090*/  STS.U16 [R71+UR11+0xb00], R28 ;  /* 0x000b001c47007988 */ /* 0x0007e2000800040b */
[----:B-1----:R-:W-:-:S03]  /*10a0*/  PRMT R20, RZ, 0x7610, R20 ;  /* 0x00007610ff147816 */ /* 0x002fc60000000014 */
[----:B------:R1:W-:Y:S01]  /*10b0*/  STS.U16 [R71+UR11+0xf00], R32 ;  /* 0x000f002047007988 */ /* 0x0003e2000800040b */
[----:B--2---:R-:W-:Y:S01]  /*10c0*/  PRMT R24, RZ, 0x7610, R24 ;  /* 0x00007610ff187816 */ /* 0x004fe20000000018 */
[----:B------:R-:W-:Y:S01]  /*10d0*/  STTM.x16 tmem[UR32], RZ ;  /* 0x000000ff000079ed */ /* 0x000fe20008240020 */
[----:B------:R-:W2:Y:S02]  /*10e0*/  FENCE.VIEW.ASYNC.T ;  /* 0x00000000000073c6 */ /* 0x000ea40000000200 */
[----:B--2---:R-:W-:Y:S01]  /*10f0*/  BAR.SYNC.DEFER_BLOCKING 0x0 ;  /* 0x0000000000007b1d */ /* 0x004fe20000010000 */
[----:B---3--:R-:W-:Y:S02]  /*1100*/  PRMT R28, RZ, 0x7610, R28 ;  /* 0x00007610ff1c7816 */ /* 0x008fe4000000001c */
[----:B-1----:R-:W-:-:S03]  /*1110*/  PRMT R32, RZ, 0x7610, R32 ;  /* 0x00007610ff207816 */ /* 0x002fc60000000020 */
[----:B------:R-:W1:Y:S02]  /*1120*/  FENCE.VIEW.ASYNC.S ;  /* 0x00000000000073c6 */ /* 0x000e640000000000 */
[----:B-1----:R1:W2:Y:S02]  /*1130*/  @!UP1 SYNCS.EXCH.64 URZ, [UR15], UR4 ;  /* 0x000000040fff95b2 */ /* 0x0022a40008000100 */
[----:B--2---:R-:W-:Y:S06]  /*1140*/  BAR.SYNC.DEFER_BLOCKING 0x0 ;  /* 0x0000000000007b1d */ /* 0x004fec0000010000 */
[----:B------:R-:W2:Y:S04]  /*1150*/  @P0 LDG.E.U16 R4, desc[UR28][R112.64] ;  /* 0x0000001c70040981 */ /* 0x000ea8000c1e1500 */
[----:B------:R-:W3:Y:S04]  /*1160*/  @P0 LDG.E.U16 R6, desc[UR28][R110.64] ;  /* 0x0000001c6e060981 */ /* 0x000ee8000c1e1500 */
[----:B------:R-:W4:Y:S04]  /*1170*/  @P0 LDG.E.U16 R8, desc[UR28][R104.64] ;  /* 0x0000001c68080981 */ /* 0x000f28000c1e1500 */
        /* <DEDUP_REMOVED lines=12> */
[----:B------:R-:W4:Y:S01]  /*1240*/  @P0 LDG.E.U16 R34, desc[UR28][R78.64] ;  /* 0x0000001c4e220981 */ /* 0x000f22000c1e1500 */
[----:B-1----:R-:W-:-:S04]  /*1250*/  @!UP0 UIADD3 UR4, UPT, UPT, -UR6, 0x100000, URZ ;  /* 0x0010000006048890 */ /* 0x002fc8000fffe1ff */
[----:B------:R-:W-:Y:S02]  /*1260*/  @!UP0 USHF.L.U32 UR5, UR4, 0xb, URZ ;  /* 0x0000000b04058899 */ /* 0x000fe400080006ff */
[----:B------:R-:W-:Y:S01]  /*1270*/  @!UP0 USHF.L.U32 UR4, UR4, 0x1, URZ ;  /* 0x0000000104048899 */ /* 0x000fe200080006ff */
[----:B------:R-:W-:Y:S01]  /*1280*/  VOTEU.ALL UP1, P6 ;  /* 0x0000000000ff7886 */ /* 0x000fe20003020000 */
[----:B------:R-:W-:Y:S01]  /*1290*/  LOP3.LUT R68, R114, 0xff, RZ, 0xc0, !PT ;  /* 0x000000ff72447812 */ /* 0x000fe200078ec0ff */
[----:B------:R-:W-:Y:S01]  /*12a0*/  UIADD3 UR13, UPT, UPT, UR12, 0x20, URZ ;  /* 0x000000200c0d7890 */ /* 0x000fe2000fffe0ff */
[----:B------:R-:W-:Y:S01]  /*12b0*/  SHF.R.U32.HI R106, RZ, 0x2, R114 ;  /* 0x00000002ff6a7819 */ /* 0x000fe20000011672 */
[----:B------:R-:W-:Y:S01]  /*12c0*/  UIADD3 UR9, UPT, UPT, UR11, 0x4000, URZ ;  /* 0x000040000b097890 */ /* 0x000fe2000fffe0ff */
[----:B------:R-:W-:Y:S01]  /*12d0*/  ISETP.EQ.U32.AND P1, PT, RZ, UR21, P0 ;  /* 0x00000015ff007c0c */ /* 0x000fe20008722070 */
[----:B------:R-:W-:Y:S01]  /*12e0*/  IMAD.SHL.U32 R69, R68, 0x2, RZ ;  /* 0x0000000244457824 */ /* 0x000fe200078e00ff */
[----:B------:R-:W-:-:S04]  /*12f0*/  UIADD3 UR14, UPT, UPT, UR8, UR13, URZ ;  /* 0x0000000d080e7290 */ /* 0x000fc8000fffe0ff */
[----:B------:R1:W0:Y:S01]  /*1300*/  @!UP1 SYNCS.EXCH.64 URZ, [UR11+0x8008], UR4 ;  /* 0x008008040bff95b2 */ /* 0x0002220008000100 */
[----:B------:R-:W-:Y:S01]  /*1310*/  LOP3.LUT R69, R69, 0x30, R106, 0x78, !PT ;  /* 0x0000003045457812 */ /* 0x000fe200078e786a */
[----:B------:R-:W-:Y:S01]  /*1320*/  VOTEU.ALL UP1, P6 ;  /* 0x0000000000ff7886 */ /* 0x000fe20003020000 */
[----:B------:R-:W-:Y:S02]  /*1330*/  ULEA UR14, UR20, UR14, 0x10 ;  /* 0x0000000e140e7291 */ /* 0x000fe4000f8e80ff */
[----:B-1----:R-:W-:-:S04]  /*1340*/  @!UP0 UIADD3 UR4, UPT, UPT, -UR6, 0x100000, URZ ;  /* 0x0010000006048890 */ /* 0x002fc8000fffe1ff */
[----:B------:R-:W-:Y:S02]  /*1350*/  @!UP0 USHF.L.U32 UR5, UR4, 0xb, URZ ;  /* 0x0000000b04058899 */ /* 0x000fe400080006ff */
[----:B------:R-:W-:Y:S01]  /*1360*/  @!UP0 USHF.L.U32 UR4, UR4, 0x1, URZ ;  /* 0x0000000104048899 */ /* 0x000fe200080006ff */
[----:B--2---:R1:W-:Y:S04]  /*1370*/  STS.U16 [R69+UR11+0x2000], R4 ;  /* 0x0020000445007988 */ /* 0x0043e8000800040b */
[----:B---3--:R1:W-:Y:S04]  /*1380*/  STS.U16 [R69+UR11+0x2200], R6 ;  /* 0x0022000645007988 */ /* 0x0083e8000800040b */
[----:B----4-:R1:W-:Y:S04]  /*1390*/  STS.U16 [R69+UR11+0x2400], R8 ;  /* 0x0024000845007988 */ /* 0x0103e8000800040b */
[----:B------:R1:W-:Y:S04]  /*13a0*/  STS.U16 [R69+UR11+0x2600], R10 ;  /* 0x0026000a45007988 */ /* 0x0003e8000800040b */
        /* <DEDUP_REMOVED lines=11> */
[----:B------:R1:W-:Y:S01]  /*1460*/  STS.U16 [R69+UR11+0x3e00], R34 ;  /* 0x003e002245007988 */ /* 0x0003e2000800040b */
[----:B0-----:R0:W-:Y:S06]  /*1470*/  MEMBAR.ALL.CTA ;  /* 0x0000000000007992 */ /* 0x0011ec0000008000 */
[----:B0-----:R-:W-:Y:S04]  /*1480*/  FENCE.VIEW.ASYNC.S ;  /* 0x00000000000073c6 */ /* 0x001fe80000000000 */
[----:B------:R-:W0:Y:S02]  /*1490*/  FENCE.VIEW.ASYNC.S ;  /* 0x00000000000073c6 */ /* 0x000e240000000000 */
[----:B0-----:R1:W0:Y:S02]  /*14a0*/  @!UP1 SYNCS.EXCH.64 URZ, [UR11+0x4000], UR4 ;  /* 0x004000040bff95b2 */ /* 0x0012240008000100 */
[----:B0-----:R-:W-:Y:S06]  /*14b0*/  BAR.SYNC.DEFER_BLOCKING 0x0 ;  /* 0x0000000000007b1d */ /* 0x001fec0000010000 */
[----:B-1----:R-:W-:Y:S05]  /*14c0*/  @!P1 BRA `(.L_x_6) ;  /* 0x0000000000689947 */ /* 0x002fea0003800000 */
[----:B------:R-:W-:Y:S02]  /*14d0*/  UIADD3 UR4, UPT, UPT, UR11, 0x2000, URZ ;  /* 0x000020000b047890 */ /* 0x000fe4000fffe0ff */
[----:B------:R-:W-:Y:S02]  /*14e0*/  USHF.R.U32.HI UR5, URZ, 0x4, UR11 ;  /* 0x00000004ff057899 */ /* 0x000fe4000801160b */
[----:B------:R-:W-:Y:S02]  /*14f0*/  USHF.R.U32.HI UR6, URZ, 0x4, UR4 ;  /* 0x00000004ff067899 */ /* 0x000fe40008011604 */
[----:B------:R-:W-:Y:S02]  /*1500*/  USGXT.U32 UR4, UR5, 0xe ;  /* 0x0000000e0504789a */ /* 0x000fe40008000000 */
[----:B------:R-:W-:Y:S01]  /*1510*/  USGXT.U32 UR6, UR6, 0xe ;  /* 0x0000000e0606789a */ /* 0x000fe20008000000 */
[----:B------:R-:W-:Y:S01]  /*1520*/  UMOV UR16, 0x1000080 ;  /* 0x0100008000107882 */ /* 0x000fe20000000000 */
[----:B------:R-:W-:Y:S01]  /*1530*/  UMOV UR17, 0x40004040 ;  /* 0x4000404000117882 */ /* 0x000fe20000000000 */
[----:B------:R-:W-:Y:S01]  /*1540*/  UMOV UR18, 0xfffffffe ;  /* 0xfffffffe00127882 */ /* 0x000fe20000000000 */
[----:B------:R-:W-:Y:S01]  /*1550*/  UMOV UR19, 0x7fffbfdf ;  /* 0x7fffbfdf00137882 */ /* 0x000fe20000000000 */
[----:B------:R-:W-:Y:S01]  /*1560*/  UMOV UR5, URZ ;  /* 0x000000ff00057c82 */ /* 0x000fe20008000000 */
[----:B------:R-:W-:Y:S01]  /*1570*/  UMOV UR7, URZ ;  /* 0x000000ff00077c82 */ /* 0x000fe20008000000 */
[----:B------:R-:W-:-:S02]  /*1580*/  ULOP3.LUT UR22, UR4, 0x1000000, URZ, 0xfc, !UPT ;  /* 0x0100000004167892 */ /* 0x000fc4000f8efcff */
[----:B------:R-:W-:Y:S02]  /*1590*/  UIADD3.64 UR16, UPT, UPT, UR4, UR16, URZ ;  /* 0x0000001004107297 */ /* 0x000fe4000fffe0ff */
[----:B------:R-:W-:Y:S01]  /*15a0*/  UIADD3.64 UR18, UPT, UPT, UR6, -UR18, URZ ;  /* 0x8000001206127297 */ /* 0x000fe2000fffe0ff */
[----:B------:R-:W-:Y:S01]  /*15b0*/  UMOV UR24, 0x0 ;  /* 0x0000000000187882 */ /* 0x000fe20000000000 */
[----:B------:R-:W-:Y:S01]  /*15c0*/  UMOV UR25, 0x8208010 ;  /* 0x0820801000197882 */ /* 0x000fe20000000000 */
[----:B------:R-:W-:Y:S01]  /*15d0*/  UMOV UR4, UR9 ;  /* 0x0000000900047c82 */ /* 0x000fe20008000000 */
[----:B------:R-:W-:Y:S01]  /*15e0*/  UMOV UR23, 0x40004040 ;  /* 0x4000404000177882 */ /* 0x000fe20000000000 */
[----:B------:R-:W-:Y:S01]  /*15f0*/  UMOV UR7, 0x80004020 ;  /* 0x8000402000077882 */ /* 0x000fe20000000000 */
[----:B------:R-:W-:Y:S01]  /*1600*/  UMOV UR26, 0x0 ;  /* 0x00000000001a7882 */ /* 0x000fe20000000000 */
[----:B------:R-:W-:Y:S01]  /*1610*/  UMOV UR27, 0x8208010 ;  /* 0x08208010001b7882 */ /* 0x000fe20000000000 */
[----:B------:R-:W-:Y:S01]  /*1620*/  UMOV UR4, UR4 ;  /* 0x0000000400047c82 */ /* 0x000fe20008000000 */
[----:B------:R0:W-:Y:S01]  /*1630*/  UTCHMMA gdesc[UR22], gdesc[UR6], tmem[UR13], tmem[UR24], idesc[UR25], !UPT ;  /* 0x00ff1806160075ea */ /* 0x0001e2000f80000d */
[----:B------:R0:W-:Y:S01]  /*1640*/  UTCHMMA gdesc[UR16], gdesc[UR18], tmem[UR13], tmem[UR26], idesc[UR27], UPT ;  /* 0x00ff1a12100075ea */ /* 0x0001e2000b80000d */
[----:B------:R0:W-:Y:S01]  /*1650*/  UTCBAR [UR4], URZ ;  /* 0x000000ff040073e9 */ /* 0x0001e200080000ff */
[----:B------:R-:W-:Y:S01]  /*1660*/  NOP ;  /* 0x0000000000007918 */ /* 0x000fe20000000000 */
.L_x_6:
[----:B------:R-:W-:Y:S05]  /*1670*/  @!P0 BRA `(.L_x_7) ;  /* 0x0000000000088947 */ /* 0x000fea0003800000 */
[----:B------:R-:W1:Y:S02]  /*1680*/  SYNCS.PHASECHK.TRANS64.TRYWAIT P2, [UR11+0x4000], RZ ;  /* 0x004000ffff0075a7 */ /* 0x000e64000804110b */
[----:B-1----:R-:W-:Y:S05]  /*1690*/  @!P2 BRA `(.L_x_8) ;  /* 0x000000800014a947 */ /* 0x002fea0003800000 */
.L_x_7:
[----:B------:R-:W-:Y:S01]  /*16a0*/  BAR.SYNC.DEFER_BLOCKING 0x0 ;  /* 0x0000000000007b1d */ /* 0x000fe20000010000 */
[C---:B------:R-:W-:Y:S01]  /*16b0*/  LOP3.LUT R76, R114.reuse, 0x6f, RZ, 0xc0, !PT ;  /* 0x0000006f724c7812 */ /* 0x040fe200078ec0ff */
[C---:B------:R-:W-:Y:S01]  /*16c0*/  IMAD.SHL.U32 R75, R114.reuse, 0x4, RZ ;  /* 0x00000004724b7824 */ /* 0x040fe200078e00ff */
[----:B------:R-:W-:Y:S02]  /*16d0*/  LOP3.LUT R3, R114, 0x80, RZ, 0xc0, !PT ;  /* 0x0000008072037812 */ /* 0x000fe400078ec0ff */
[----:B------:R-:W-:Y:S01]  /*16e0*/  SHF.R.U32.HI R122, RZ, 0x1, R114 ;  /* 0x00000001ff7a7819 */ /* 0x000fe20000011672 */
[----:B0-----:R-:W0:Y:S01]  /*16f0*/  LDCU UR4, c[0x0][0x3a8] ;  /* 0x00007500ff0477ac */ /* 0x001e220008000800 */
[----:B------:R-:W-:Y:S01]  /*1700*/  LEA.HI R108, R3, R76, RZ, 0x1d ;  /* 0x0000004c036c7211 */ /* 0x000fe200078fe8ff */
[----:B------:R-:W-:Y:S01]  /*1710*/  LDTM.16dp32bit_t0_t15.x64 R4, tmem[UR14] ;  /* 0x0000000e000479ee */ /* 0x000fe20008b00000 */
[----:B------:R-:W0:Y:S01]  /*1720*/  LDTM.16dp32bit_t16_t31.x64 R4, tmem[UR14+0x40] ;  /* 0x0000400e000479ee */ /* 0x000e220008b20000 */
[----:B------:R-:W-:Y:S01]  /*1730*/  LOP3.LUT R76, R75, 0x40, RZ, 0xc0, !PT ;  /* 0x000000404b4c7812 */ /* 0x000fe200078ec0ff */
[----:B------:R-:W1:Y:S01]  /*1740*/  LDC R151, c[0x0][0x3d8] ;  /* 0x0000f600ff977b82 */ /* 0x000e620000000800 */
[----:B------:R-:W2:Y:S01]  /*1750*/  LDCU.64 UR6, c[0x0][0x3d0] ;  /* 0x00007a00ff0677ac */ /* 0x000ea20008000a00 */
[----:B------:R-:W-:Y:S01]  /*1760*/  IMAD.IADD R75, R77, 0x1, R108 ;  /* 0x000000014d4b7824 */ /* 0x000fe200078e026c */
[----:B------:R-:W-:-:S02]  /*1770*/  LOP3.LUT R108, R76, 0x2, RZ, 0xfc, !PT ;  /* 0x000000024c6c7812 */ /* 0x000fc400078efcff */
[C---:B------:R-:W-:Y:S02]  /*1780*/  LOP3.LUT R118, R76.reuse, 0x4, RZ, 0xfc, !PT ;  /* 0x000000044c767812 */ /* 0x040fe400078efcff */
[C---:B------:R-:W-:Y:S01]  /*1790*/  ISETP.GE.AND P2, PT, R75.reuse, R108, PT ;  /* 0x0000006c4b00720c */ /* 0x040fe20003f46270 */
[----:B------:R-:W3:Y:S01]  /*17a0*/  LDC.64 R148, c[0x0][0x390] ;  /* 0x0000e400ff947b82 */ /* 0x000ee20000000a00 */
[C---:B------:R-:W-:Y:S02]  /*17b0*/  LOP3.LUT R116, R76.reuse, 0x3, RZ, 0xfc, !PT ;  /* 0x000000034c747812 */ /* 0x040fe400078efcff */
[C---:B------:R-:W-:Y:S02]  /*17c0*/  ISETP.GE.AND P4, PT, R75.reuse, R118, PT ;  /* 0x000000764b00720c */ /* 0x040fe40003f86270 */
[----:B------:R-:W-:Y:S02]  /*17d0*/  ISETP.GE.AND P3, PT, R75, R116, PT ;  /* 0x000000744b00720c */ /* 0x000fe40003f66270 */
[----:B------:R-:W-:Y:S01]  /*17e0*/  LOP3.LUT R116, R76, 0x6, RZ, 0xfc, !PT ;  /* 0x000000064c747812 */ /* 0x000fe200078efcff */
[----:B------:R-:W4:Y:S01]  /*17f0*/  @!P6 SYNCS.CCTL.IV [UR11+0x4000] ;  /* 0x00400000ff00e9b1 */ /* 0x000f22000800000b */
[----:B------:R-:W-:Y:S01]  /*1800*/  NOP ;  /* 0x0000000000007918 */ /* 0x000fe20000000000 */
[----:B------:R-:W-:Y:S01]  /*1810*/  PRMT R153, RZ, 0x7610, R153 ;  /* 0x00007610ff997816 */ /* 0x000fe20000000099 */
[----:B--2---:R-:W-:Y:S01]  /*1820*/  UIMAD UR6, UR10, UR6, URZ ;  /* 0x000000060a0672a4 */ /* 0x004fe2000f8e02ff */
[----:B------:R-:W-:Y:S01]  /*1830*/  PRMT R163, RZ, 0x7610, R163 ;  /* 0x00007610ffa37816 */ /* 0x000fe200000000a3 */
[----:B0-----:R-:W-:Y:S01]  /*1840*/  FMUL R115, R6, UR4 ;  /* 0x0000000406737c20 */ /* 0x001fe20008400000 */
[----:B------:R-:W-:Y:S01]  /*1850*/  LOP3.LUT R6, R76, 0x5, RZ, 0xfc, !PT ;  /* 0x000000054c067812 */ /* 0x000fe200078efcff */
[----:B------:R-:W-:Y:S01]  /*1860*/  FMUL R107, R8, UR4 ;  /* 0x00000004086b7c20 */ /* 0x000fe20008400000 */
[----:B------:R-:W-:Y:S01]  /*1870*/  FMUL R7, R7, UR4 ;  /* 0x0000000407077c20 */ /* 0x000fe20008400000 */
[----:B------:R-:W-:Y:S01]  /*1880*/  FMUL R9, R9, UR4 ;  /* 0x0000000409097c20 */ /* 0x000fe20008400000 */
[----:B------:R-:W-:Y:S01]  /*1890*/  FSEL R115, R115, -INF , P2 ;  /* 0xff80000073737808 */ /* 0x000fe20001000000 */
[----:B------:R-:W-:Y:S01]  /*18a0*/  FMUL R43, R43, UR4 ;  /* 0x000000042b2b7c20 */ /* 0x000fe20008400000 */
[----:B------:R-:W-:Y:S01]  /*18b0*/  ISETP.GE.AND P2, PT, R75, R6, PT ;  /* 0x000000064b00720c */ /* 0x000fe20003f46270 */
[----:B------:R-:W-:Y:S01]  /*18c0*/  FMUL R41, R41, UR4 ;  /* 0x0000000429297c20 */ /* 0x000fe20008400000 */
[----:B------:R-:W-:Y:S01]  /*18d0*/  LOP3.LUT R6, R76, 0x7, RZ, 0xfc, !PT ;  /* 0x000000074c067812 */ /* 0x000fe200078efcff */
[----:B------:R-:W-:Y:S01]  /*18e0*/  FMUL R4, R4, UR4 ;  /* 0x0000000404047c20 */ /* 0x000fe20008400000 */
[----:B------:R-:W-:Y:S01]  /*18f0*/  LOP3.LUT R8, R76, 0x8, RZ, 0xfc, !PT ;  /* 0x000000084c087812 */ /* 0x000fe200078efcff */
[----:B------:R-:W-:Y:S01]  /*1900*/  FMUL R5, R5, UR4 ;  /* 0x0000000405057c20 */ /* 0x000fe20008400000 */
[----:B------:R-:W-:Y:S01]  /*1910*/  FSEL R107, R107, -INF , P4 ;  /* 0xff8000006b6b7808 */ /* 0x000fe20002000000 */
[----:B------:R-:W-:Y:S01]  /*1920*/  FMUL R44, R44, UR4 ;  /* 0x000000042c2c7c20 */ /* 0x000fe20008400000 */
[----:B------:R-:W-:Y:S01]  /*1930*/  FSEL R108, R7, -INF , P3 ;  /* 0xff800000076c7808 */ /* 0x000fe20001800000 */
[----:B------:R-:W-:Y:S01]  /*1940*/  FMUL R7, R10, UR4 ;  /* 0x000000040a077c20 */ /* 0x000fe20008400000 */
[----:B------:R-:W-:Y:S01]  /*1950*/  ISETP.GE.AND P4, PT, R75, R6, PT ;  /* 0x000000064b00720c */ /* 0x000fe20003f86270 */
[----:B------:R-:W-:Y:S01]  /*1960*/  USHF.L.U32 UR16, UR6, 0x1, URZ ;  /* 0x0000000106107899 */ /* 0x000fe200080006ff */
[----:B------:R-:W-:Y:S01]  /*1970*/  FSEL R6, R9, -INF , P2 ;  /* 0xff80000009067808 */ /* 0x000fe20001000000 */
[----:B------:R-:W-:Y:S01]  /*1980*/  FMUL R9, R11, UR4 ;  /* 0x000000040b097c20 */ /* 0x000fe20008400000 */
[----:B------:R-:W-:Y:S01]  /*1990*/  ISETP.GE.AND P3, PT, R75, R116, PT ;  /* 0x000000744b00720c */ /* 0x000fe20003f66270 */
[----:B------:R-:W-:Y:S01]  /*19a0*/  FMUL R11, R13, UR4 ;  /* 0x000000040d0b7c20 */ /* 0x000fe20008400000 */
[----:B------:R-:W-:Y:S01]  /*19b0*/  ISETP.GE.AND P2, PT, R75, R8, PT ;  /* 0x000000084b00720c */ /* 0x000fe20003f46270 */
[----:B------:R-:W-:Y:S01]  /*19c0*/  FMUL R13, R15, UR4 ;  /* 0x000000040f0d7c20 */ /* 0x000fe20008400000 */
[C---:B------:R-:W-:Y:S01]  /*19d0*/  LOP3.LUT R8, R76.reuse, 0x9, RZ, 0xfc, !PT ;  /* 0x000000094c087812 */ /* 0x040fe200078efcff */
[----:B------:R-:W-:Y:S01]  /*19e0*/  FMUL R15, R17, UR4 ;  /* 0x00000004110f7c20 */ /* 0x000fe20008400000 */
[----:B------:R-:W-:Y:S01]  /*19f0*/  LOP3.LUT R10, R76, 0xa, RZ, 0xfc, !PT ;  /* 0x0000000a4c0a7812 */ /* 0x000fe200078efcff */
[----:B------:R-:W-:Y:S01]  /*1a00*/  FMUL R17, R19, UR4 ;  /* 0x0000000413117c20 */ /* 0x000fe20008400000 */
[----:B------:R-:W-:Y:S01]  /*1a10*/  FSEL R7, R7, -INF , P3 ;  /* 0xff80000007077808 */ /* 0x000fe20001800000 */
[----:B------:R-:W-:Y:S01]  /*1a20*/  FMUL R19, R21, UR4 ;  /* 0x0000000415137c20 */ /* 0x000fe20008400000 */
[----:B------:R-:W-:Y:S01]  /*1a30*/  ISETP.GE.AND P3, PT, R75, R8, PT ;  /* 0x000000084b00720c */ /* 0x000fe20003f66270 */
[----:B------:R-:W-:Y:S01]  /*1a40*/  FMUL R8, R12, UR4 ;  /* 0x000000040c087c20 */ /* 0x000fe20008400000 */
[----:B------:R-:W-:Y:S01]  /*1a50*/  FSEL R9, R9, -INF , P4 ;  /* 0xff80000009097808 */ /* 0x000fe20002000000 */
        /* <DEDUP_REMOVED lines=25> */
[----:B------:R-:W-:-:S02]  /*1bf0*/  ISETP.GE.AND P2, PT, R75, R14, PT ;  /* 0x0000000e4b00720c */ /* 0x000fc40003f46270 */
[C---:B------:R-:W-:Y:S02]  /*1c00*/  LOP3.LUT R14, R76.reuse, 0xf, RZ, 0xfc, !PT ;  /* 0x0000000f4c0e7812 */ /* 0x040fe400078efcff */
[----:B------:R-:W-:Y:S02]  /*1c10*/  LOP3.LUT R16, R76, 0x10, RZ, 0xfc, !PT ;  /* 0x000000104c107812 */ /* 0x000fe400078efcff */
[----:B------:R-:W-:Y:S02]  /*1c20*/  FSEL R12, R12, -INF , P3 ;  /* 0xff8000000c0c7808 */ /* 0x000fe40001800000 */
[----:B------:R-:W-:Y:S01]  /*1c30*/  ISETP.GE.AND P3, PT, R75, R14, PT ;  /* 0x0000000e4b00720c */ /* 0x000fe20003f66270 */
[----:B------:R-:W-:Y:S01]  /*1c40*/  FMUL R14, R18, UR4 ;  /* 0x00000004120e7c20 */ /* 0x000fe20008400000 */
[----:B------:R-:W-:Y:S02]  /*1c50*/  FSEL R15, R15, -INF , P4 ;  /* 0xff8000000f0f7808 */ /* 0x000fe40002000000 */
        /* <DEDUP_REMOVED lines=71> */
[----:B------:R-:W-:Y:S02]  /*20d0*/  LOP3.LUT R36, R76, 0x25, RZ, 0xfc, !PT ;  /* 0x000000254c247812 */ /* 0x000fe400078efcff */
[----:B------:R-:W-:Y:S02]  /*20e0*/  FSEL R34, R34, -INF , P4 ;  /* 0xff80000022227808 */ /* 0x000fe40002000000 */
[----:B------:R-:W-:Y:S02]  /*20f0*/  ISETP.GE.AND P4, PT, R75, R36, PT ;  /* 0x000000244b00720c */ /* 0x000fe40003f86270 */
[C---:B------:R-:W-:Y:S02]  /*2100*/  LOP3.LUT R38, R76.reuse, 0x26, RZ, 0xfc, !PT ;  /* 0x000000264c267812 */ /* 0x040fe400078efcff */
[----:B------:R-:W-:Y:S02]  /*2110*/  LOP3.LUT R36, R76, 0x27, RZ, 0xfc, !PT ;  /* 0x000000274c247812 */ /* 0x000fe400078efcff */
[----:B------:R-:W-:-:S02]  /*2120*/  FSEL R37, R37, -INF , P2 ;  /* 0xff80000025257808 */ /* 0x000fc40001000000 */
[----:B------:R-:W-:Y:S02]  /*2130*/  FSEL R39, R39, -INF , P3 ;  /* 0xff80000027277808 */ /* 0x000fe40001800000 */
[C---:B------:R-:W-:Y:S02]  /*2140*/  ISETP.GE.AND P2, PT, R75.reuse, R38, PT ;  /* 0x000000264b00720c */ /* 0x040fe40003f46270 */
[----:B------:R-:W-:Y:S02]  /*2150*/  ISETP.GE.AND P3, PT, R75, R36, PT ;  /* 0x000000244b00720c */ /* 0x000fe40003f66270 */
[----:B------:R-:W-:Y:S02]  /*2160*/  LOP3.LUT R38, R76, 0x28, RZ, 0xfc, !PT ;  /* 0x000000284c267812 */ /* 0x000fe400078efcff */
[----:B------:R-:W-:Y:S02]  /*2170*/  FSEL R40, R40, -INF , P2 ;  /* 0xff80000028287808 */ /* 0x000fe40001000000 */
[----:B------:R-:W-:-:S02]  /*2180*/  FSEL R43, R43, -INF , P3 ;  /* 0xff8000002b2b7808 */ /* 0x000fc40001800000 */
[CC--:B------:R-:W-:Y:S02]  /*2190*/  ISETP.GE.AND P2, PT, R75.reuse, R76.reuse, PT ;  /* 0x0000004c4b00720c */ /* 0x0c0fe40003f46270 */
[----:B------:R-:W-:Y:S02]  /*21a0*/  ISETP.GT.AND P3, PT, R75, R76, PT ;  /* 0x0000004c4b00720c */ /* 0x000fe40003f64270 */
[----:B------:R-:W-:Y:S02]  /*21b0*/  FSEL R41, R41, -INF , P4 ;  /* 0xff80000029297808 */ /* 0x000fe40002000000 */
[----:B------:R-:W-:Y:S02]  /*21c0*/  ISETP.GE.AND P4, PT, R75, R38, PT ;  /* 0x000000264b00720c */ /* 0x000fe40003f86270 */
[----:B------:R-:W-:Y:S02]  /*21d0*/  LOP3.LUT R36, R76, 0x29, RZ, 0xfc, !PT ;  /* 0x000000294c247812 */ /* 0x000fe400078efcff */
[----:B------:R-:W-:-:S02]  /*21e0*/  FSEL R117, R4, -INF , P2 ;  /* 0xff80000004757808 */ /* 0x000fc40001000000 */
[----:B------:R-:W-:Y:S01]  /*21f0*/  FSEL R38, R5, -INF , P3 ;  /* 0xff80000005267808 */ /* 0x000fe20001800000 */
[----:B------:R-:W-:Y:S01]  /*2200*/  FMUL R5, R46, UR4 ;  /* 0x000000042e057c20 */ /* 0x000fe20008400000 */
[----:B------:R-:W-:Y:S02]  /*2210*/  LOP3.LUT R42, R76, 0x2b, RZ, 0xfc, !PT ;  /* 0x0000002b4c2a7812 */ /* 0x000fe400078efcff */
[----:B------:R-:W-:Y:S02]  /*2220*/  FSEL R4, R44, -INF , P4 ;  /* 0xff8000002c047808 */ /* 0x000fe40002000000 */
[----:B------:R-:W-:Y:S02]  /*2230*/  ISETP.GE.AND P2, PT, R75, R36, PT ;  /* 0x000000244b00720c */ /* 0x000fe40003f46270 */
[----:B------:R-:W-:Y:S02]  /*2240*/  FMNMX3 R44, R117, R38, R115, !PT ;  /* 0x00000026752c7276 */ /* 0x000fe40007800073 */
[----:B------:R-:W-:-:S02]  /*2250*/  LOP3.LUT R36, R76, 0x2a, RZ, 0xfc, !PT ;  /* 0x0000002a4c247812 */ /* 0x000fc400078efcff */
[----:B------:R-:W-:Y:S01]  /*2260*/  ISETP.GE.AND P3, PT, R75, R42, PT ;  /* 0x0000002a4b00720c */ /* 0x000fe20003f66270 */
[----:B------:R-:W-:Y:S01]  /*2270*/  FMUL R42, R45, UR4 ;  /* 0x000000042d2a7c20 */ /* 0x000fe20008400000 */
[----:B------:R-:W-:Y:S02]  /*2280*/  FMNMX3 R45, R44, R108, R107, !PT ;  /* 0x0000006c2c2d7276 */ /* 0x000fe4000780006b */
[----:B------:R-:W-:Y:S02]  /*2290*/  ISETP.GE.AND P4, PT, R75, R36, PT ;  /* 0x000000244b00720c */ /* 0x000fe40003f86270 */
[----:B------:R-:W-:Y:S02]  /*22a0*/  LOP3.LUT R44, R76, 0x2d, RZ, 0xfc, !PT ;  /* 0x0000002d4c2c7812 */ /* 0x000fe400078efcff */
[----:B------:R-:W-:Y:S02]  /*22b0*/  FMNMX3 R45, R45, R6, R7, !PT ;  /* 0x000000062d2d7276 */ /* 0x000fe40007800007 */
[----:B------:R-:W-:-:S02]  /*22c0*/  FSEL R5, R5, -INF , P4 ;  /* 0xff80000005057808 */ /* 0x000fc40002000000 */
[----:B------:R-:W-:Y:S01]  /*22d0*/  ISETP.GE.AND P4, PT, R75, R44, PT ;  /* 0x0000002c4b00720c */ /* 0x000fe20003f86270 */
[----:B------:R-:W-:Y:S01]  /*22e0*/  FMUL R44, R47, UR4 ;  /* 0x000000042f2c7c20 */ /* 0x000fe20008400000 */
[----:B------:R-:W-:Y:S01]  /*22f0*/  FMNMX3 R47, R45, R9, R8, !PT ;  /* 0x000000092d2f7276 */ /* 0x000fe20007800008 */
[----:B------:R-:W-:Y:S01]  /*2300*/  FMUL R45, R48, UR4 ;  /* 0x00000004302d7c20 */ /* 0x000fe20008400000 */
[----:B------:R-:W-:Y:S02]  /*2310*/  LOP3.LUT R36, R76, 0x2c, RZ, 0xfc, !PT ;  /* 0x0000002c4c247812 */ /* 0x000fe400078efcff */
[----:B------:R-:W-:Y:S02]  /*2320*/  FSEL R42, R42, -INF , P2 ;  /* 0xff8000002a2a7808 */ /* 0x000fe40001000000 */
[----:B------:R-:W-:Y:S02]  /*2330*/  FMNMX3 R47, R47, R11, R10, !PT ;  /* 0x0000000b2f2f7276 */ /* 0x000fe4000780000a */
[----:B------:R-:W-:-:S02]  /*2340*/  ISETP.GE.AND P2, PT, R75, R36, PT ;  /* 0x000000244b00720c */ /* 0x000fc40003f46270 */
[----:B------:R-:W-:Y:S02]  /*2350*/  LOP3.LUT R46, R76, 0x2f, RZ, 0xfc, !PT ;  /* 0x0000002f4c2e7812 */ /* 0x000fe400078efcff */
[----:B------:R-:W-:Y:S02]  /*2360*/  FMNMX3 R47, R47, R13, R12, !PT ;  /* 0x0000000d2f2f7276 */ /* 0x000fe4000780000c */
[----:B------:R-:W-:Y:S02]  /*2370*/  FSEL R45, R45, -INF , P2 ;  /* 0xff8000002d2d7808 */ /* 0x000fe40001000000 */
[----:B------:R-:W-:Y:S01]  /*2380*/  ISETP.GE.AND P2, PT, R75, R46, PT ;  /* 0x0000002e4b00720c */ /* 0x000fe20003f46270 */
[----:B------:R-:W-:Y:S01]  /*2390*/  FMUL R46, R49, UR4 ;  /* 0x00000004312e7c20 */ /* 0x000fe20008400000 */
[----:B------:R-:W-:Y:S01]  /*23a0*/  FMNMX3 R49, R47, R15, R14, !PT ;  /* 0x0000000f2f317276 */ /* 0x000fe2000780000e */
[----:B------:R-:W-:Y:S01]  /*23b0*/  FMUL R47, R50, UR4 ;  /* 0x00000004322f7c20 */ /* 0x000fe20008400000 */
[----:B------:R-:W-:-:S02]  /*23c0*/  LOP3.LUT R36, R76, 0x2e, RZ, 0xfc, !PT ;  /* 0x0000002e4c247812 */ /* 0x000fc400078efcff */
[----:B------:R-:W-:Y:S02]  /*23d0*/  FSEL R44, R44, -INF , P3 ;  /* 0xff8000002c2c7808 */ /* 0x000fe40001800000 */
[----:B------:R-:W-:Y:S02]  /*23e0*/  FMNMX3 R49, R49, R17, R16, !PT ;  /* 0x0000001131317276 */ /* 0x000fe40007800010 */
[----:B------:R-:W-:Y:S02]  /*23f0*/  ISETP.GE.AND P3, PT, R75, R36, PT ;  /* 0x000000244b00720c */ /* 0x000fe40003f66270 */
[----:B------:R-:W-:Y:S02]  /*2400*/  LOP3.LUT R48, R76, 0x31, RZ, 0xfc, !PT ;  /* 0x000000314c307812 */ /* 0x000fe400078efcff */
[----:B------:R-:W-:Y:S01]  /*2410*/  FMNMX3 R50, R49, R19, R18, !PT ;  /* 0x0000001331327276 */ /* 0x000fe20007800012 */
[----:B------:R-:W-:Y:S01]  /*2420*/  FMUL R49, R52, UR4 ;  /* 0x0000000434317c20 */ /* 0x000fe20008400000 */
[----:B------:R-:W-:-:S02]  /*2430*/  LOP3.LUT R36, R76, 0x30, RZ, 0xfc, !PT ;  /* 0x000000304c247812 */ /* 0x000fc400078efcff */
[----:B------:R-:W-:Y:S02]  /*2440*/  FSEL R47, R47, -INF , P3 ;  /* 0xff8000002f2f7808 */ /* 0x000fe40001800000 */
[----:B------:R-:W-:Y:S01]  /*2450*/  ISETP.GE.AND P3, PT, R75, R48, PT ;  /* 0x000000304b00720c */ /* 0x000fe20003f66270 */
[----:B------:R-:W-:Y:S01]  /*2460*/  FMUL R48, R51, UR4 ;  /* 0x0000000433307c20 */ /* 0x000fe20008400000 */
[----:B------:R-:W-:Y:S02]  /*2470*/  FSEL R46, R46, -INF , P4 ;  /* 0xff8000002e2e7808 */ /* 0x000fe40002000000 */
[----:B------:R-:W-:Y:S02]  /*2480*/  FMNMX3 R51, R50, R21, R20, !PT ;  /* 0x0000001532337276 */ /* 0x000fe40007800014 */
[----:B------:R-:W-:Y:S02]  /*2490*/  ISETP.GE.AND P4, PT, R75, R36, PT ;  /* 0x000000244b00720c */ /* 0x000fe40003f86270 */
[----:B------:R-:W-:-:S02]  /*24a0*/  LOP3.LUT R50, R76, 0x33, RZ, 0xfc, !PT ;  /* 0x000000334c327812 */ /* 0x000fc400078efcff */
[----:B------:R-:W-:Y:S02]  /*24b0*/  FMNMX3 R51, R51, R23, R22, !PT ;  /* 0x0000001733337276 */ /* 0x000fe40007800016 */
[----:B------:R-:W-:Y:S02]  /*24c0*/  FSEL R49, R49, -INF , P4 ;  /* 0xff80000031317808 */ /* 0x000fe40002000000 */
[----:B------:R-:W-:Y:S01]  /*24d0*/  ISETP.GE.AND P4, PT, R75, R50, PT ;  /* 0x000000324b00720c */ /* 0x000fe20003f86270 */
[----:B------:R-:W-:Y:S01]  /*24e0*/  FMUL R50, R53, UR4 ;  /* 0x0000000435327c20 */ /* 0x000fe20008400000 */
[----:B------:R-:W-:Y:S01]  /*24f0*/  FMNMX3 R53, R51, R25, R24, !PT ;  /* 0x0000001933357276 */ /* 0x000fe20007800018 */
[----:B------:R-:W-:Y:S01]  /*2500*/  FMUL R51, R54, UR4 ;  /* 0x0000000436337c20 */ /* 0x000fe20008400000 */
[----:B------:R-:W-:Y:S02]  /*2510*/  LOP3.LUT R36, R76, 0x32, RZ, 0xfc, !PT ;  /* 0x000000324c247812 */ /* 0x000fe400078efcff */
[----:B------:R-:W-:-:S02]  /*2520*/  FSEL R48, R48, -INF , P2 ;  /* 0xff80000030307808 */ /* 0x000fc40001000000 */
[----:B------:R-:W-:Y:S02]  /*2530*/  FMNMX3 R53, R53, R27, R26, !PT ;  /* 0x0000001b35357276 */ /* 0x000fe4000780001a */
[----:B------:R-:W-:Y:S02]  /*2540*/  ISETP.GE.AND P2, PT, R75, R36, PT ;  /* 0x000000244b00720c */ /* 0x000fe40003f46270 */
        /* <DEDUP_REMOVED lines=14> */
[----:B------:R-:W-:-:S02]  /*2630*/  FSEL R52, R52, -INF , P4 ;  /* 0xff80000034347808 */ /* 0x000fc40002000000 */
[----:B------:R-:W-:Y:S02]  /*2640*/  ISETP.GE.AND P4, PT, R75, R36, PT ;  /* 0x000000244b00720c */ /* 0x000fe40003f86270 */
[----:B------:R-:W-:Y:S02]  /*2650*/  LOP3.LUT R36, R76, 0x38, RZ, 0xfc, !PT ;  /* 0x000000384c247812 */ /* 0x000fe400078efcff */
[----:B------:R-:W-:Y:S02]  /*2660*/  FMNMX3 R57, R56, R37, R39, !PT ;  /* 0x0000002538397276 */ /* 0x000fe40007800027 */
[----:B------:R-:W-:Y:S02]  /*2670*/  FSEL R55, R55, -INF , P2 ;  /* 0xff80000037377808 */ /* 0x000fe40001000000 */
[----:B------:R-:W-:Y:S02]  /*2680*/  LOP3.LUT R54, R76, 0x37, RZ, 0xfc, !PT ;  /* 0x000000374c367812 */ /* 0x000fe400078efcff */
[----:B------:R-:W-:-:S02]  /*2690*/  ISETP.GE.AND P2, PT, R75, R36, PT ;  /* 0x000000244b00720c */ /* 0x000fc40003f46270 */
[----:B------:R-:W-:Y:S01]  /*26a0*/  FMNMX3 R36, R57, R41, R40, !PT ;  /* 0x0000002939247276 */ /* 0x000fe20007800028 */
[----:B------:R-:W-:Y:S01]  /*26b0*/  FMUL R57, R59, UR4 ;  /* 0x000000043b397c20 */ /* 0x000fe20008400000 */
[----:B------:R-:W-:Y:S02]  /*26c0*/  FSEL R53, R53, -INF , P3 ;  /* 0xff80000035357808 */ /* 0x000fe40001800000 */
[----:B------:R-:W-:Y:S01]  /*26d0*/  ISETP.GE.AND P3, PT, R75, R54, PT ;  /* 0x000000364b00720c */ /* 0x000fe20003f66270 */
[----:B------:R-:W-:Y:S01]  /*26e0*/  FMUL R54, R58, UR4 ;  /* 0x000000043a367c20 */ /* 0x000fe20008400000 */
[----:B------:R-:W-:Y:S02]  /*26f0*/  FMNMX3 R59, R36, R43, R4, !PT ;  /* 0x0000002b243b7276 */ /* 0x000fe40007800004 */
[----:B------:R-:W-:Y:S02]  /*2700*/  LOP3.LUT R56, R76, 0x39, RZ, 0xfc, !PT ;  /* 0x000000394c387812 */ /* 0x000fe400078efcff */
[----:B------:R-:W-:-:S02]  /*2710*/  FMNMX3 R59, R59, R42, R5, !PT ;  /* 0x0000002a3b3b7276 */ /* 0x000fc40007800005 */
[----:B------:R-:W-:Y:S02]  /*2720*/  FSEL R54, R54, -INF , P4 ;  /* 0xff80000036367808 */ /* 0x000fe40002000000 */
[----:B------:R-:W-:Y:S01]  /*2730*/  ISETP.GE.AND P4, PT, R75, R56, PT ;  /* 0x000000384b00720c */ /* 0x000fe20003f86270 */
[----:B------:R-:W-:Y:S01]  /*2740*/  FMUL R56, R60, UR4 ;  /* 0x000000043c387c20 */ /* 0x000fe20008400000 */
[----:B------:R-:W-:Y:S01]  /*2750*/  FMNMX3 R60, R59, R44, R45, !PT ;  /* 0x0000002c3b3c7276 */ /* 0x000fe2000780002d */
[----:B------:R-:W-:Y:S01]  /*2760*/  FMUL R59, R61, UR4 ;  /* 0x000000043d3b7c20 */ /* 0x000fe20008400000 */
[----:B------:R-:W-:Y:S02]  /*2770*/  LOP3.LUT R58, R76, 0x3b, RZ, 0xfc, !PT ;  /* 0x0000003b4c3a7812 */ /* 0x000fe400078efcff */
[----:B------:R-:W-:Y:S02]  /*2780*/  FMNMX3 R61, R60, R46, R47, !PT ;  /* 0x0000002e3c3d7276 */ /* 0x000fe4000780002f */
[----:B------:R-:W-:-:S02]  /*2790*/  LOP3.LUT R36, R76, 0x3a, RZ, 0xfc, !PT ;  /* 0x0000003a4c247812 */ /* 0x000fc400078efcff */
[----:B------:R-:W-:Y:S02]  /*27a0*/  FMNMX3 R61, R61, R48, R49, !PT ;  /* 0x000000303d3d7276 */ /* 0x000fe40007800031 */
[----:B------:R-:W-:Y:S02]  /*27b0*/  FSEL R56, R56, -INF , P2 ;  /* 0xff80000038387808 */ /* 0x000fe40001000000 */
[----:B------:R-:W-:Y:S01]  /*27c0*/  ISETP.GE.AND P2, PT, R75, R58, PT ;  /* 0x0000003a4b00720c */ /* 0x000fe20003f46270 */
[----:B------:R-:W-:Y:S01]  /*27d0*/  FMUL R58, R62, UR4 ;  /* 0x000000043e3a7c20 */ /* 0x000fe20008400000 */
[----:B------:R-:W-:Y:S02]  /*27e0*/  FSEL R57, R57, -INF , P3 ;  /* 0xff80000039397808 */ /* 0x000fe40001800000 */
[----:B------:R-:W-:Y:S01]  /*27f0*/  FMNMX3 R62, R61, R50, R51, !PT ;  /* 0x000000323d3e7276 */ /* 0x000fe20007800033 */
[----:B------:R-:W-:Y:S01]  /*2800*/  FMUL R61, R63, UR4 ;  /* 0x000000043f3d7c20 */ /* 0x000fe20008400000 */
[----:B------:R-:W-:-:S02]  /*2810*/  ISETP.GE.AND P3, PT, R75, R36, PT ;  /* 0x000000244b00720c */ /* 0x000fc40003f66270 */
[C---:B------:R-:W-:Y:S02]  /*2820*/  LOP3.LUT R36, R76.reuse, 0x3c, RZ, 0xfc, !PT ;  /* 0x0000003c4c247812 */ /* 0x040fe400078efcff */
[----:B------:R-:W-:Y:S02]  /*2830*/  LOP3.LUT R60, R76, 0x3d, RZ, 0xfc, !PT ;  /* 0x0000003d4c3c7812 */ /* 0x000fe400078efcff */
[----:B------:R-:W-:Y:S02]  /*2840*/  FMNMX3 R63, R62, R52, R53, !PT ;  /* 0x000000343e3f7276 */ /* 0x000fe40007800035 */
[----:B------:R-:W-:Y:S02]  /*2850*/  FSEL R59, R59, -INF , P4 ;  /* 0xff8000003b3b7808 */ /* 0x000fe40002000000 */
[----:B------:R-:W-:Y:S02]  /*2860*/  FSEL R58, R58, -INF , P3 ;  /* 0xff8000003a3a7808 */ /* 0x000fe40001800000 */
[----:B------:R-:W-:-:S02]  /*2870*/  ISETP.GE.AND P4, PT, R75, R36, PT ;  /* 0x000000244b00720c */ /* 0x000fc40003f86270 */
[----:B------:R-:W-:Y:S01]  /*2880*/  ISETP.GE.AND P3, PT, R75, R60, PT ;  /* 0x0000003c4b00720c */ /* 0x000fe20003f66270 */
[----:B------:R-:W-:Y:S01]  /*2890*/  FMUL R60, R64, UR4 ;  /* 0x00000004403c7c20 */ /* 0x000fe20008400000 */
[C---:B------:R-:W-:Y:S02]  /*28a0*/  LOP3.LUT R36, R76.reuse, 0x3e, RZ, 0xfc, !PT ;  /* 0x0000003e4c247812 */ /* 0x040fe400078efcff */
[----:B------:R-:W-:Y:S02]  /*28b0*/  FMNMX3 R63, R63, R55, R54, !PT ;  /* 0x000000373f3f7276 */ /* 0x000fe40007800036 */
[----:B------:R-:W-:Y:S02]  /*28c0*/  LOP3.LUT R62, R76, 0x3f, RZ, 0xfc, !PT ;  /* 0x0000003f4c3e7812 */ /* 0x000fe400078efcff */
[----:B------:R-:W-:Y:S02]  /*28d0*/  FSEL R61, R61, -INF , P2 ;  /* 0xff8000003d3d7808 */ /* 0x000fe40001000000 */
[----:B------:R-:W-:-:S02]  /*28e0*/  ISETP.GE.AND P2, PT, R75, R36, PT ;  /* 0x000000244b00720c */ /* 0x000fc40003f46270 */
[----:B------:R-:W-:Y:S02]  /*28f0*/  FSEL R60, R60, -INF , P4 ;  /* 0xff8000003c3c7808 */ /* 0x000fe40002000000 */
[----:B------:R-:W-:Y:S01]  /*2900*/  FMNMX3 R36, R63, R57, R56, !PT ;  /* 0x000000393f247276 */ /* 0x000fe20007800038 */
[----:B------:R-:W-:Y:S01]  /*2910*/  FMUL R63, R67, UR4 ;  /* 0x00000004433f7c20 */ /* 0x000fe20008400000 */
[----:B------:R-:W-:Y:S01]  /*2920*/  ISETP.GE.AND P4, PT, R75, R62, PT ;  /* 0x0000003e4b00720c */ /* 0x000fe20003f86270 */
[----:B------:R-:W-:Y:S01]  /*2930*/  FMUL R62, R65, UR4 ;  /* 0x00000004413e7c20 */ /* 0x000fe20008400000 */
[----:B------:R-:W-:Y:S01]  /*2940*/  FMUL R65, R66, UR4 ;  /* 0x0000000442417c20 */ /* 0x000fe20008400000 */
[----:B------:R-:W-:Y:S01]  /*2950*/  FMNMX3 R36, R36, R59, R58, !PT ;  /* 0x0000003b24247276 */ /* 0x000fe2000780003a */
[----:B-1----:R-:W-:Y:S01]  /*2960*/  IMAD R66, R0, R151, RZ ;  /* 0x0000009700427224 */ /* 0x002fe200078e02ff */
[----:B------:R-:W-:Y:S01]  /*2970*/  FSEL R63, R63, -INF , P4 ;  /* 0xff8000003f3f7808 */ /* 0x000fe20002000000 */
[----:B------:R-:W-:Y:S01]  /*2980*/  UIMAD.WIDE UR4, UR6, 0x2, URZ ;  /* 0x00000002060478a5 */ /* 0x000fe2000f8e02ff */
[----:B------:R-:W-:-:S02]  /*2990*/  FSEL R62, R62, -INF , P3 ;  /* 0xff8000003e3e7808 */ /* 0x000fc40001800000 */
[----:B------:R-:W-:Y:S02]  /*29a0*/  FSEL R65, R65, -INF , P2 ;  /* 0xff80000041417808 */ /* 0x000fe40001000000 */
[----:B------:R-:W-:Y:S02]  /*29b0*/  FMNMX3 R36, R36, R61, R60, !PT ;  /* 0x0000003d24247276 */ /* 0x000fe4000780003c */
[----:B------:R-:W-:Y:S02]  /*29c0*/  LOP3.LUT R67, R106, 0x38, RZ, 0xc0, !PT ;  /* 0x000000386a437812 */ /* 0x000fe400078ec0ff */
[----:B------:R-:W-:Y:S02]  /*29d0*/  FMNMX3 R36, R36, R62, R65, !PT ;  /* 0x0000003e24247276 */ /* 0x000fe40007800041 */
[----:B------:R-:W-:Y:S02]  /*29e0*/  LOP3.LUT R106, R114, 0x7f, RZ, 0xc0, !PT ;  /* 0x0000007f726a7812 */ /* 0x000fe400078ec0ff */
[----:B------:R-:W-:-:S02]  /*29f0*/  FMNMX R119, R63, R36, !PT ;  /* 0x000000243f777209 */ /* 0x000fc40007800000 */
[----:B------:R-:W-:Y:S01]  /*2a00*/  LOP3.LUT R64, R67, 0x1f, R114, 0xf8, !PT ;  /* 0x0000001f43407812 */ /* 0x000fe200078ef872 */
[C---:B------:R-:W-:Y:S01]  /*2a10*/  IMAD R114, R151.reuse, 0x2, R66 ;  /* 0x0000000297727824 */ /* 0x040fe200078e0242 */
[----:B------:R-:W-:Y:S01]  /*2a20*/  PRMT R157, RZ, 0x7610, R157 ;  /* 0x00007610ff9d7816 */ /* 0x000fe2000000009d */
[----:B------:R-:W0:Y:S01]  /*2a30*/  SHFL.BFLY PT, R120, R119, 0x10, 0x1f ;  /* 0x0e001f0077787f89 */ /* 0x000e2200000e0000 */
[----:B------:R-:W-:Y:S01]  /*2a40*/  IMAD R36, R106, UR7, RZ ;  /* 0x000000076a247c24 */ /* 0x000fe2000f8e02ff */
[----:B------:R-:W-:Y:S01]  /*2a50*/  PRMT R156, RZ, 0x7610, R156 ;  /* 0x00007610ff9c7816 */ /* 0x000fe2000000009c */
[C---:B------:R-:W-:Y:S01]  /*2a60*/  IMAD R116, R151.reuse, 0x2, R114 ;  /* 0x0000000297747824 */ /* 0x040fe200078e0272 */
[----:B------:R-:W-:Y:S01]  /*2a70*/  PRMT R158, RZ, 0x7610, R158 ;  /* 0x00007610ff9e7816 */ /* 0x000fe2000000009e */
[C---:B------:R-:W-:Y:S01]  /*2a80*/  IMAD.SHL.U32 R67, R36.reuse, 0x2, RZ ;  /* 0x0000000224437824 */ /* 0x040fe200078e00ff */
[----:B------:R-:W-:Y:S01]  /*2a90*/  PRMT R162, RZ, 0x7610, R162 ;  /* 0x00007610ffa27816 */ /* 0x000fe200000000a2 */
[----:B------:R-:W-:Y:S01]  /*2aa0*/  IMAD R118, R151, 0x2, R116 ;  /* 0x0000000297767824 */ /* 0x000fe200078e0274 */
[----:B------:R-:W-:Y:S01]  /*2ab0*/  PRMT R155, RZ, 0x7610, R155 ;  /* 0x00007610ff9b7816 */ /* 0x000fe2000000009b */
[----:B------:R-:W-:Y:S01]  /*2ac0*/  IMAD.HI R36, R36, 0x2, RZ ;  /* 0x0000000224247827 */ /* 0x000fe200078e02ff */
[----:B---3--:R-:W-:-:S02]  /*2ad0*/  IADD3 R147, P2, P3, R67, UR16, R148 ;  /* 0x0000001043937c10 */ /* 0x008fc4000fb5e094 */
[----:B------:R-:W-:Y:S01]  /*2ae0*/  PRMT R148, RZ, 0x7610, R148 ;  /* 0x00007610ff947816 */ /* 0x000fe20000000094 */
[----:B------:R-:W-:Y:S01]  /*2af0*/  IMAD R67, R151, 0x2, R118 ;  /* 0x0000000297437824 */ /* 0x000fe200078e0276 */
[----:B------:R-:W-:Y:S01]  /*2b00*/  IADD3.X R149, PT, PT, R36, UR5, R149, P2, P3 ;  /* 0x0000000524957c10 */ /* 0x000fe200097e6495 */
[----:B------:R-:W-:Y:S01]  /*2b10*/  IMAD.SHL.U32 R64, R64, 0x10, RZ ;  /* 0x0000001040407824 */ /* 0x000fe200078e00ff */
[-C--:B------:R-:W-:Y:S02]  /*2b20*/  LEA R144, P2, R66, R147.reuse, 0x1 ;  /* 0x0000009342907211 */ /* 0x080fe400078408ff */
[----:B------:R-:W-:Y:S02]  /*2b30*/  LEA R142, P3, R114, R147, 0x1 ;  /* 0x00000093728e7211 */ /* 0x000fe400078608ff */
[----:B------:R-:W-:Y:S02]  /*2b40*/  LEA.HI.X.SX32 R145, R66, R149, 0x1, P2 ;  /* 0x0000009542917211 */ /* 0x000fe400010f0eff */
[----:B------:R-:W-:-:S02]  /*2b50*/  LEA R140, P2, R116, R147, 0x1 ;  /* 0x00000093748c7211 */ /* 0x000fc400078408ff */
[----:B0-----:R-:W-:Y:S01]  /*2b60*/  FMNMX3 R36, R119, -INF , R120, !PT ;  /* 0xff80000077247876 */ /* 0x001fe20007800078 */
[C---:B------:R-:W-:Y:S01]  /*2b70*/  IMAD R119, R151.reuse, 0x2, R67 ;  /* 0x0000000297777824 */ /* 0x040fe200078e0243 */
[----:B------:R-:W-:Y:S02]  /*2b80*/  LEA.HI.X.SX32 R143, R114, R149, 0x1, P3 ;  /* 0x00000095728f7211 */ /* 0x000fe400018f0eff */
[----:B------:R-:W-:Y:S01]  /*2b90*/  LEA R138, P3, R118, R147, 0x1 ;  /* 0x00000093768a7211 */ /* 0x000fe200078608ff */
[----:B------:R-:W-:Y:S01]  /*2ba0*/  IMAD R66, R151, 0x2, R119 ;  /* 0x0000000297427824 */ /* 0x000fe200078e0277 */
[----:B------:R-:W-:Y:S01]  /*2bb0*/  LEA.HI.X.SX32 R141, R116, R149, 0x1, P2 ;  /* 0x00000095748d7211 */ /* 0x000fe200010f0eff */
[----:B------:R-:W-:Y:S01]  /*2bc0*/  FADD R117, R117, -R36 ;  /* 0x8000002475757221 */ /* 0x000fe20000000000 */
        /* <DEDUP_REMOVED lines=11> */
[----:B------:R-:W-:Y:S01]  /*2c80*/  FMUL R108, R108, 1.4426950216293334961 ;  /* 0x3fb8aa3b6c6c7820 */ /* 0x000fe20000400000 */
[----:B------:R-:W-:Y:S01]  /*2c90*/  LEA R130, P3, R114, R147, 0x1 ;  /* 0x0000009372827211 */ /* 0x000fe200078608ff */
[----:B------:R-:W-:Y:S01]  /*2ca0*/  FADD R6, R6, -R36 ;  /* 0x8000002406067221 */ /* 0x000fe20000000000 */
[----:B------:R-:W-:Y:S01]  /*2cb0*/  LEA.HI.X.SX32 R133, R66, R149, 0x1, P2 ;  /* 0x0000009542857211 */ /* 0x000fe200010f0eff */
[----:B------:R-:W-:Y:S01]  /*2cc0*/  IMAD R66, R151, 0x2, R67 ;  /* 0x0000000297427824 */ /* 0x000fe200078e0243 */
[----:B------:R-:W-:Y:S01]  /*2cd0*/  LEA R128, P2, R116, R147, 0x1 ;  /* 0x0000009374807211 */ /* 0x000fe200078408ff */
[----:B------:R-:W-:Y:S01]  /*2ce0*/  FMUL R152, R115, 1.4426950216293334961 ;  /* 0x3fb8aa3b73987820 */ /* 0x000fe20000400000 */
[----:B------:R-:W-:Y:S01]  /*2cf0*/  LEA.HI.X.SX32 R131, R114, R149, 0x1, P3 ;  /* 0x0000009572837211 */ /* 0x000fe200018f0eff */
[----:B------:R-:W-:Y:S01]  /*2d00*/  IMAD R114, R151, 0x2, R66 ;  /* 0x0000000297727824 */ /* 0x000fe200078e0242 */
[----:B------:R-:W-:Y:S01]  /*2d10*/  LEA R126, P3, R67, R147, 0x1 ;  /* 0x00000093437e7211 */ /* 0x000fe200078608ff */
[--C-:B------:R-:W-:Y:S01]  /*2d20*/  FADD R107, R107, -R36.reuse ;  /* 0x800000246b6b7221 */ /* 0x100fe20000000000 */
[----:B------:R-:W-:Y:S01]  /*2d30*/  LEA.HI.X.SX32 R129, R116, R149, 0x1, P2 ;  /* 0x0000009574817211 */ /* 0x000fe200010f0eff */
[----:B------:R-:W-:Y:S01]  /*2d40*/  FADD R116, R38, -R36 ;  /* 0x8000002426747221 */ /* 0x000fe20000000000 */
[----:B------:R-:W-:-:S02]  /*2d50*/  LEA R124, P2, R66, R147, 0x1 ;  /* 0x00000093427c7211 */ /* 0x000fc400078408ff */
[-C--:B------:R-:W-:Y:S01]  /*2d60*/  LEA.HI.X.SX32 R127, R67, R149.reuse, 0x1, P3 ;  /* 0x00000095437f7211 */ /* 0x080fe200018f0eff */
[----:B------:R-:W-:Y:S01]  /*2d70*/  IMAD R67, R151, 0x2, R114 ;  /* 0x0000000297437824 */ /* 0x000fe200078e0272 */
[----:B------:R-:W-:Y:S01]  /*2d80*/  LEA.HI.X.SX32 R125, R66, R149, 0x1, P2 ;  /* 0x00000095427d7211 */ /* 0x000fe200010f0eff */
[----:B------:R-:W-:Y:S01]  /*2d90*/  FMUL R66, R117, 1.4426950216293334961 ;  /* 0x3fb8aa3b75427820 */ /* 0x000fe20000400000 */
[----:B------:R-:W-:Y:S01]  /*2da0*/  LOP3.LUT R121, R64, 0x1b0, RZ, 0xc0, !PT ;  /* 0x000001b040797812 */ /* 0x000fe200078ec0ff */
[----:B------:R-:W-:Y:S01]  /*2db0*/  IMAD R117, R151, 0x2, R67 ;  /* 0x0000000297757824 */ /* 0x000fe200078e0243 */
[-C--:B------:R-:W-:Y:S02]  /*2dc0*/  LEA R120, P3, R67, R147.reuse, 0x1 ;  /* 0x0000009343787211 */ /* 0x080fe400078608ff */
[----:B------:R-:W-:Y:S01]  /*2dd0*/  LOP3.LUT R165, R121, 0x40, R122, 0xf8, !PT ;  /* 0x0000004079a57812 */ /* 0x000fe200078ef87a */
[----:B------:R-:W-:Y:S01]  /*2de0*/  IMAD R38, R151, 0x2, R117 ;  /* 0x0000000297267824 */ /* 0x000fe200078e0275 */
[C---:B------:R-:W-:Y:S01]  /*2df0*/  LEA R122, P2, R114.reuse, R147, 0x1 ;  /* 0x00000093727a7211 */ /* 0x040fe200078408ff */
[----:B------:R-:W-:Y:S01]  /*2e00*/  MUFU.EX2 R66, R66 ;  /* 0x0000004200427308 */ /* 0x000fe20000000800 */
[-C--:B------:R-:W-:Y:S01]  /*2e10*/  LEA.HI.X.SX32 R121, R67, R149.reuse, 0x1, P3 ;  /* 0x0000009543797211 */ /* 0x080fe200018f0eff */
[----:B------:R-:W-:Y:S01]  /*2e20*/  IMAD R146, R151, 0x2, R38 ;  /* 0x0000000297927824 */ /* 0x000fe200078e0226 */
[----:B------:R-:W-:Y:S01]  /*2e30*/  LEA.HI.X.SX32 R123, R114, R149, 0x1, P2 ;  /* 0x00000095727b7211 */ /* 0x000fe200010f0eff */
[----:B------:R-:W-:Y:S01]  /*2e40*/  FMUL R67, R116, 1.4426950216293334961 ;  /* 0x3fb8aa3b74437820 */ /* 0x000fe20000400000 */
[----:B------:R-:W-:-:S02]  /*2e50*/  LEA R118, P2, R117, R147, 0x1 ;  /* 0x0000009375767211 */ /* 0x000fc400078408ff */
[-C--:B------:R-:W-:Y:S01]  /*2e60*/  LEA R114, P4, R146, R147.reuse, 0x1 ;  /* 0x0000009392727211 */ /* 0x080fe200078808ff */
[----:B------:R0:W-:Y:S01]  /*2e70*/  MUFU.EX2 R151, R108 ;  /* 0x0000006c00977308 */ /* 0x0001e20000000800 */
[----:B------:R-:W-:Y:S02]  /*2e80*/  LEA R116, P3, R38, R147, 0x1 ;  /* 0x0000009326747211 */ /* 0x000fe400078608ff */
[-C--:B------:R-:W-:Y:S02]  /*2e90*/  LEA.HI.X.SX32 R115, R146, R149.reuse, 0x1, P4 ;  /* 0x0000009592737211 */ /* 0x080fe400020f0eff */
[-C--:B------:R-:W-:Y:S02]  /*2ea0*/  LEA.HI.X.SX32 R119, R117, R149.reuse, 0x1, P2 ;  /* 0x0000009575777211 */ /* 0x080fe400010f0eff */
[----:B------:R-:W-:Y:S01]  /*2eb0*/  LEA.HI.X.SX32 R117, R38, R149, 0x1, P3 ;  /* 0x0000009526757211 */ /* 0x000fe200018f0eff */
[----:B------:R1:W-:Y:S01]  /*2ec0*/  MUFU.EX2 R146, R152 ;  /* 0x0000009800927308 */ /* 0x0003e20000000800 */
[----:B0-----:R-:W-:Y:S01]  /*2ed0*/  FMUL R108, R6, 1.4426950216293334961 ;  /* 0x3fb8aa3b066c7820 */ /* 0x001fe20000400000 */
[----:B------:R-:W-:Y:S01]  /*2ee0*/  FADD R6, R7, -R36 ;  /* 0x8000002407067221 */ /* 0x000fe20000000000 */
[----:B------:R-:W-:Y:S01]  /*2ef0*/  FADD R38, -R36, -INF ;  /* 0xff80000024267421 */ /* 0x000fe20000000100 */
[----:B------:R-:W-:-:S02]  /*2f00*/  PRMT R147, RZ, 0x7610, R147 ;  /* 0x00007610ff937816 */ /* 0x000fc40000000093 */
[----:B------:R-:W-:Y:S01]  /*2f10*/  PRMT R149, RZ, 0x7610, R149 ;  /* 0x00007610ff957816 */ /* 0x000fe20000000095 */
[----:B------:R-:W-:Y:S01]  /*2f20*/  FMUL R38, R38, 1.4426950216293334961 ;  /* 0x3fb8aa3b26267820 */ /* 0x000fe20000400000 */
[----:B------:R0:W-:Y:S01]  /*2f30*/  MUFU.EX2 R7, R108 ;  /* 0x0000006c00077308 */ /* 0x0001e20000000800 */
[----:B-1----:R-:W-:Y:S01]  /*2f40*/  FMUL R152, R107, 1.4426950216293334961 ;  /* 0x3fb8aa3b6b987820 */ /* 0x002fe20000400000 */
[----:B------:R-:W-:Y:S02]  /*2f50*/  VIADD R107, R165, UR11 ;  /* 0x0000000ba56b7c36 */ /* 0x000fe40008000000 */
[----:B------:R-:W-:Y:S01]  /*2f60*/  FMUL R165, R6, 1.4426950216293334961 ;  /* 0x3fb8aa3b06a57820 */ /* 0x000fe20000400000 */
[--C-:B------:R-:W-:Y:S01]  /*2f70*/  FADD R6, R9, -R36.reuse ;  /* 0x8000002409067221 */ /* 0x100fe20000000000 */
[----:B------:R-:W-:Y:S02]  /*2f80*/  PRMT R159, RZ, 0x7610, R159 ;  /* 0x00007610ff9f7816 */ /* 0x000fe4000000009f */
[----:B------:R-:W-:Y:S01]  /*2f90*/  PRMT R161, RZ, 0x7610, R161 ;  /* 0x00007610ffa17816 */ /* 0x000fe200000000a1 */
[----:B------:R-:W-:Y:S01]  /*2fa0*/  FMUL R166, R6, 1.4426950216293334961 ;  /* 0x3fb8aa3b06a67820 */ /* 0x000fe20000400000 */
[----:B------:R-:W-:Y:S01]  /*2fb0*/  FADD R6, R8, -R36 ;  /* 0x8000002408067221 */ /* 0x000fe20000000000 */
[----:B------:R1:W-:Y:S01]  /*2fc0*/  MUFU.EX2 R9, R165 ;  /* 0x000000a500097308 */ /* 0x0003e20000000800 */
[----:B------:R-:W-:-:S02]  /*2fd0*/  PRMT R150, RZ, 0x7610, R150 ;  /* 0x00007610ff967816 */ /* 0x000fc40000000096 */
[----:B0-----:R-:W-:Y:S01]  /*2fe0*/  FMUL R108, R6, 1.4426950216293334961 ;  /* 0x3fb8aa3b066c7820 */ /* 0x001fe20000400000 */
[----:B------:R-:W-:Y:S01]  /*2ff0*/  FADD R6, R11, -R36 ;  /* 0x800000240b067221 */ /* 0x000fe20000000000 */
[----:B------:R-:W-:Y:S02]  /*3000*/  PRMT R154, RZ, 0x7610, R154 ;  /* 0x00007610ff9a7816 */ /* 0x000fe4000000009a */
[----:B------:R-:W-:Y:S01]  /*3010*/  PRMT R160, RZ, 0x7610, R160 ;  /* 0x00007610ffa07816 */ /* 0x000fe200000000a0 */
[----:B------:R-:W4:Y:S01]  /*3020*/  MUFU.EX2 R38, R38 ;  /* 0x0000002600267308 */ /* 0x000f220000000800 */
[----:B-1----:R-:W-:Y:S01]  /*3030*/  FMUL R165, R6, 1.4426950216293334961 ;  /* 0x3fb8aa3b06a57820 */ /* 0x002fe20000400000 */
[----:B------:R-:W-:Y:S01]  /*3040*/  FADD R6, R10, -R36 ;  /* 0x800000240a067221 */ /* 0x000fe20000000000 */
[----:B------:R-:W-:-:S05]  /*3050*/  PRMT R164, RZ, 0x7610, R164 ;  /* 0x00007610ffa47816 */ /* 0x000fca00000000a4 */
[----:B------:R0:W-:Y:S08]  /*3060*/  MUFU.EX2 R8, R166 ;  /* 0x000000a600087308 */ /* 0x0001f00000000800 */
[----:B------:R-:W1:Y:S01]  /*3070*/  MUFU.EX2 R67, R67 ;  /* 0x0000004300437308 */ /* 0x000e620000000800 */
[----:B0-----:R-:W-:Y:S01]  /*3080*/  FMUL R166, R6, 1.4426950216293334961 ;  /* 0x3fb8aa3b06a67820 */ /* 0x001fe20000400000 */
[--C-:B------:R-:W-:Y:S01]  /*3090*/  FADD R6, R13, -R36.reuse ;  /* 0x800000240d067221 */ /* 0x100fe20000000000 */
[----:B----4-:R0:W-:Y:S01]  /*30a0*/  STSM.16.M88 [R107+0x2000], R38 ;  /* 0x002000266b007844 */ /* 0x0101e20000000000 */
[----:B------:R-:W-:Y:S06]  /*30b0*/  BAR.SYNC.DEFER_BLOCKING 0x0 ;  /* 0x0000000000007b1d */ /* 0x000fec0000010000 */
[----:B------:R2:W-:Y:S08]  /*30c0*/  MUFU.EX2 R11, R108 ;  /* 0x0000006c000b7308 */ /* 0x0005f00000000800 */
[----:B------:R-:W3:Y:S01]  /*30d0*/  MUFU.EX2 R152, R152 ;  /* 0x0000009800987308 */ /* 0x000ee20000000800 */
[----:B--2---:R-:W-:Y:S01]  /*30e0*/  FMUL R108, R6, 1.4426950216293334961 ;  /* 0x3fb8aa3b066c7820 */ /* 0x004fe20000400000 */
[----:B------:R-:W-:-:S06]  /*30f0*/  FADD R6, R12, -R36 ;  /* 0x800000240c067221 */ /* 0x000fcc0000000000 */
[----:B------:R2:W4:Y:S01]  /*3100*/  MUFU.EX2 R10, R165 ;  /* 0x000000a5000a7308 */ /* 0x0005220000000800 */
[----:B------:R-:W5:Y:S04]  /*3110*/  @P0 LDG.E.U16 R147, desc[UR28][R144.64] ;  /* 0x0000001c90930981 */ /* 0x000f68000c1e1500 */
[----:B------:R-:W5:Y:S01]  /*3120*/  @P0 LDG.E.U16 R153, desc[UR28][R136.64] ;  /* 0x0000001c88990981 */ /* 0x000f62000c1e1500 */
[----:B--2---:R-:W-:Y:S01]  /*3130*/  FMUL R165, R6, 1.4426950216293334961 ;  /* 0x3fb8aa3b06a57820 */ /* 0x004fe20000400000 */
[--C-:B------:R-:W-:Y:S01]  /*3140*/  FADD R6, R15, -R36.reuse ;  /* 0x800000240f067221 */ /* 0x100fe20000000000 */
[----:B------:R2:W0:Y:S01]  /*3150*/  MUFU.EX2 R13, R166 ;  /* 0x000000a6000d7308 */ /* 0x0004220000000800 */
[----:B------:R-:W5:Y:S04]  /*3160*/  @P0 LDG.E.U16 R163, desc[UR28][R128.64] ;  /* 0x0000001c80a30981 */ /* 0x000f68000c1e1500 */
[----:B------:R-:W5:Y:S01]  /*3170*/  @P0 LDG.E.U16 R157, desc[UR28][R120.64] ;  /* 0x0000001c789d0981 */ /* 0x000f62000c1e1500 */
[----:B--2---:R-:W-:Y:S01]  /*3180*/  FMUL R166, R6, 1.4426950216293334961 ;  /* 0x3fb8aa3b06a67820 */ /* 0x004fe20000400000 */
[----:B------:R-:W-:-:S02]  /*3190*/  FADD R6, R14, -R36 ;  /* 0x800000240e067221 */ /* 0x000fc40000000000 */
[----:B------:R-:W2:Y:S02]  /*31a0*/  @P0 LDG.E.U16 R148, desc[UR28][R142.64] ;  /* 0x0000001c8e940981 */ /* 0x000ea4000c1e1500 */
[----:B------:R-:W-:Y:S01]  /*31b0*/  FMUL R167, R6, 1.4426950216293334961 ;  /* 0x3fb8aa3b06a77820 */ /* 0x000fe20000400000 */
[--C-:B------:R-:W-:Y:S01]  /*31c0*/  FADD R6, R17, -R36.reuse ;  /* 0x8000002411067221 */ /* 0x100fe20000000000 */
[----:B------:R0:W1:Y:S01]  /*31d0*/  MUFU.EX2 R12, R108 ;  /* 0x0000006c000c7308 */ /* 0x0000620000000800 */
[----:B------:R-:W2:Y:S04]  /*31e0*/  @P0 LDG.E.U16 R156, desc[UR28][R134.64] ;  /* 0x0000001c869c0981 */ /* 0x000ea8000c1e1500 */
[----:B------:R-:W2:Y:S01]  /*31f0*/  @P0 LDG.E.U16 R158, desc[UR28][R126.64] ;  /* 0x0000001c7e9e0981 */ /* 0x000ea2000c1e1500 */
[----:B0-----:R-:W-:Y:S01]  /*3200*/  FMUL R108, R6, 1.4426950216293334961 ;  /* 0x3fb8aa3b066c7820 */ /* 0x001fe20000400000 */
        /* <DEDUP_REMOVED lines=19> */
[----:B------:R0:W3:Y:S01]  /*3340*/  MUFU.EX2 R16, R108 ;  /* 0x0000006c00107308 */ /* 0x0000e20000000800 */
[----:B------:R-:W2:Y:S04]  /*3350*/  @P0 LDG.E.U16 R160, desc[UR28][R122.64] ;  /* 0x0000001c7aa00981 */ /* 0x000ea8000c1e1500 */
[----:B------:R-:W2:Y:S01]  /*3360*/  @P0 LDG.E.U16 R164, desc[UR28][R114.64] ;  /* 0x0000001c72a40981 */ /* 0x000ea2000c1e1500 */
[----:B-1----:R-:W-:Y:S01]  /*3370*/  FADD R171, R66, R67 ;  /* 0x0000004342ab7221 */ /* 0x002fe20000000000 */
[--C-:B------:R-:W-:Y:S01]  /*3380*/  FADD R41, R41, -R36.reuse ;  /* 0x8000002429297221 */ /* 0x100fe20000000000 */
[----:B------:R1:W3:Y:S01]  /*3390*/  MUFU.EX2 R19, R168 ;  /* 0x000000a800137308 */ /* 0x0002e20000000800 */
[----:B0-----:R-:W-:Y:S01]  /*33a0*/  FMUL R108, R6, 1.4426950216293334961 ;  /* 0x3fb8aa3b066c7820 */ /* 0x001fe20000400000 */
[--C-:B------:R-:W-:Y:S01]  /*33b0*/  FADD R6, R23, -R36.reuse ;  /* 0x8000002417067221 */ /* 0x100fe20000000000 */
[--C-:B------:R-:W-:Y:S01]  /*33c0*/  FADD R43, R43, -R36.reuse ;  /* 0x800000242b2b7221 */ /* 0x100fe20000000000 */
[--C-:B------:R-:W-:Y:S01]  /*33d0*/  FADD R40, R40, -R36.reuse ;  /* 0x8000002428287221 */ /* 0x100fe20000000000 */
[--C-:B------:R-:W-:Y:S01]  /*33e0*/  FADD R4, R4, -R36.reuse ;  /* 0x8000002404047221 */ /* 0x100fe20000000000 */
[--C-:B------:R-:W-:Y:S01]  /*33f0*/  FADD R5, R5, -R36.reuse ;  /* 0x8000002405057221 */ /* 0x100fe20000000000 */
[----:B------:R-:W-:Y:S01]  /*3400*/  FMUL R170, R43, 1.4426950216293334961 ;  /* 0x3fb8aa3b2baa7820 */ /* 0x000fe20000400000 */
[----:B------:R0:W3:Y:S01]  /*3410*/  MUFU.EX2 R18, R165 ;  /* 0x000000a500127308 */ /* 0x0000e20000000800 */
[----:B-1----:R-:W-:Y:S01]  /*3420*/  FMUL R168, R6, 1.4426950216293334961 ;  /* 0x3fb8aa3b06a87820 */ /* 0x002fe20000400000 */
[--C-:B------:R-:W-:Y:S01]  /*3430*/  FADD R6, R22, -R36.reuse ;  /* 0x8000002416067221 */ /* 0x100fe20000000000 */
[----:B------:R-:W-:Y:S01]  /*3440*/  FMUL R40, R40, 1.4426950216293334961 ;  /* 0x3fb8aa3b28287820 */ /* 0x000fe20000400000 */
[----:B------:R-:W-:Y:S01]  /*3450*/  FMUL R5, R5, 1.4426950216293334961 ;  /* 0x3fb8aa3b05057820 */ /* 0x000fe20000400000 */
[--C-:B------:R-:W-:Y:S01]  /*3460*/  FADD R39, R39, -R36.reuse ;  /* 0x8000002427277221 */ /* 0x100fe20000000000 */
[--C-:B------:R-:W-:Y:S01]  /*3470*/  FADD R55, R55, -R36.reuse ;  /* 0x8000002437377221 */ /* 0x100fe20000000000 */
[--C-:B------:R-:W-:Y:S01]  /*3480*/  FADD R53, R53, -R36.reuse ;  /* 0x8000002435357221 */ /* 0x100fe20000000000 */
[----:B------:R1:W3:Y:S01]  /*3490*/  MUFU.EX2 R21, R166 ;  /* 0x000000a600157308 */ /* 0x0002e20000000800 */
[----:B0-----:R-:W-:Y:S01]  /*34a0*/  FMUL R165, R6, 1.4426950216293334961 ;  /* 0x3fb8aa3b06a57820 */ /* 0x001fe20000400000 */
[--C-:B------:R-:W-:Y:S01]  /*34b0*/  FADD R6, R25, -R36.reuse ;  /* 0x8000002419067221 */ /* 0x100fe20000000000 */
[----:B------:R-:W-:Y:S01]  /*34c0*/  FMUL R39, R39, 1.4426950216293334961 ;  /* 0x3fb8aa3b27277820 */ /* 0x000fe20000400000 */
[----:B------:R-:W-:Y:S01]  /*34d0*/  FMUL R55, R55, 1.4426950216293334961 ;  /* 0x3fb8aa3b37377820 */ /* 0x000fe20000400000 */
[----:B------:R-:W-:Y:S01]  /*34e0*/  FMUL R53, R53, 1.4426950216293334961 ;  /* 0x3fb8aa3b35357820 */ /* 0x000fe20000400000 */
[--C-:B------:R-:W-:Y:S01]  /*34f0*/  FADD R54, R54, -R36.reuse ;  /* 0x8000002436367221 */ /* 0x100fe20000000000 */
[--C-:B------:R-:W-:Y:S01]  /*3500*/  FADD R57, R57, -R36.reuse ;  /* 0x8000002439397221 */ /* 0x100fe20000000000 */
        /* <DEDUP_REMOVED lines=26> */
[----:B------:R-:W-:Y:S01]  /*36b0*/  FADD R6, R29, -R36 ;  /* 0x800000241d067221 */ /* 0x000fe20000000000 */
[----:B------:R-:W-:Y:S01]  /*36c0*/  FMUL R62, R62, 1.4426950216293334961 ;  /* 0x3fb8aa3b3e3e7820 */ /* 0x000fe20000400000 */
[----:B------:R-:W-:Y:S01]  /*36d0*/  FMUL R65, R65, 1.4426950216293334961 ;  /* 0x3fb8aa3b41417820 */ /* 0x000fe20000400000 */
[----:B------:R-:W-:Y:S01]  /*36e0*/  FMUL R63, R63, 1.4426950216293334961 ;  /* 0x3fb8aa3b3f3f7820 */ /* 0x000fe20000400000 */
[----:B------:R-:W-:-:S02]  /*36f0*/  UIADD3 UR18, UPT, UPT, UR12, 0xa0, URZ ;  /* 0x000000a00c127890 */ /* 0x000fc4000fffe0ff */
[----:B------:R0:W3:Y:S01]  /*3700*/  MUFU.EX2 R24, R166 ;  /* 0x000000a600187308 */ /* 0x0000e20000000800 */
[----:B-1----:R-:W-:Y:S01]  /*3710*/  FMUL R165, R6, 1.4426950216293334961 ;  /* 0x3fb8aa3b06a57820 */ /* 0x002fe20000400000 */
[----:B------:R-:W-:Y:S01]  /*3720*/  FADD R6, R28, -R36 ;  /* 0x800000241c067221 */ /* 0x000fe20000000000 */
[----:B------:R-:W-:-:S04]  /*3730*/  UIADD3 UR19, UPT, UPT, UR8, UR18, URZ ;  /* 0x0000001208137290 */ /* 0x000fc8000fffe0ff */
[----:B------:R-:W-:Y:S01]  /*3740*/  ULEA UR19, UR20, UR19, 0x10 ;  /* 0x0000001314137291 */ /* 0x000fe2000f8e80ff */
[----:B------:R1:W3:Y:S01]  /*3750*/  MUFU.EX2 R27, R167 ;  /* 0x000000a7001b7308 */ /* 0x0002e20000000800 */
[----:B0-----:R-:W-:Y:S01]  /*3760*/  FMUL R166, R6, 1.4426950216293334961 ;  /* 0x3fb8aa3b06a67820 */ /* 0x001fe20000400000 */
[----:B------:R-:W-:-:S06]  /*3770*/  FADD R6, R31, -R36 ;  /* 0x800000241f067221 */ /* 0x000fcc0000000000 */
[----:B------:R0:W3:Y:S01]  /*3780*/  MUFU.EX2 R26, R108 ;  /* 0x0000006c001a7308 */ /* 0x0000e20000000800 */
[----:B-1----:R-:W-:Y:S01]  /*3790*/  FMUL R167, R6, 1.4426950216293334961 ;  /* 0x3fb8aa3b06a77820 */ /* 0x002fe20000400000 */
[----:B------:R-:W-:-:S06]  /*37a0*/  FADD R6, R30, -R36 ;  /* 0x800000241e067221 */ /* 0x000fcc0000000000 */
[----:B------:R1:W3:Y:S01]  /*37b0*/  MUFU.EX2 R29, R168 ;  /* 0x000000a8001d7308 */ /* 0x0002e20000000800 */
[----:B0-----:R-:W-:Y:S01]  /*37c0*/  FMUL R108, R6, 1.4426950216293334961 ;  /* 0x3fb8aa3b066c7820 */ /* 0x001fe20000400000 */
[----:B------:R-:W-:-:S06]  /*37d0*/  FADD R6, R33, -R36 ;  /* 0x8000002421067221 */ /* 0x000fcc0000000000 */
[----:B------:R0:W3:Y:S01]  /*37e0*/  MUFU.EX2 R28, R165 ;  /* 0x000000a5001c7308 */ /* 0x0000e20000000800 */
[----:B-1----:R-:W-:Y:S01]  /*37f0*/  FMUL R168, R6, 1.4426950216293334961 ;  /* 0x3fb8aa3b06a87820 */ /* 0x002fe20000400000 */
[----:B------:R-:W-:-:S06]  /*3800*/  FADD R6, R32, -R36 ;  /* 0x8000002420067221 */ /* 0x000fcc0000000000 */
[----:B------:R1:W-:Y:S01]  /*3810*/  MUFU.EX2 R33, R108 ;  /* 0x0000006c00217308 */ /* 0x0003e20000000800 */
[----:B0-----:R-:W-:Y:S01]  /*3820*/  FMUL R165, R6, 1.4426950216293334961 ;  /* 0x3fb8aa3b06a57820 */ /* 0x001fe20000400000 */
[----:B------:R-:W-:-:S04]  /*3830*/  FADD R6, R35, -R36 ;  /* 0x8000002423067221 */ /* 0x000fc80000000000 */
[----:B------:R-:W-:Y:S01]  /*3840*/  FMUL R169, R6, 1.4426950216293334961 ;  /* 0x3fb8aa3b06a97820 */ /* 0x000fe20000400000 */
[----:B------:R-:W-:Y:S01]  /*3850*/  FADD R6, R34, -R36 ;  /* 0x8000002422067221 */ /* 0x000fe20000000000 */
[----:B------:R0:W-:Y:S01]  /*3860*/  MUFU.EX2 R35, R165 ;  /* 0x000000a500237308 */ /* 0x0001e20000000800 */
[----:B-1----:R-:W-:-:S07]  /*3870*/  FADD R108, R146, R171 ;  /* 0x000000ab926c7221 */ /* 0x002fce0000000000 */
[----:B------:R1:W-:Y:S01]  /*3880*/  MUFU.EX2 R30, R167 ;  /* 0x000000a7001e7308 */ /* 0x0003e20000000800 */
[----:B0-----:R-:W-:-:S04]  /*3890*/  FADD R165, R151, R108 ;  /* 0x0000006c97a57221 */ /* 0x001fc80000000000 */
[----:B---3--:R-:W-:-:S03]  /*38a0*/  FADD R108, R152, R165 ;  /* 0x000000a5986c7221 */ /* 0x008fc60000000000 */
[----:B------:R0:W-:Y:S01]  /*38b0*/  MUFU.EX2 R32, R168 ;  /* 0x000000a800207308 */ /* 0x0001e20000000800 */
[----:B-1----:R-:W-:Y:S01]  /*38c0*/  FMUL R167, R6, 1.4426950216293334961 ;  /* 0x3fb8aa3b06a77820 */ /* 0x002fe20000400000 */
[----:B------:R-:W-:Y:S01]  /*38d0*/  FADD R6, R37, -R36 ;  /* 0x8000002425067221 */ /* 0x000fe20000000000 */
[----:B------:R-:W-:-:S03]  /*38e0*/  FADD R108, R7, R108 ;  /* 0x0000006c076c7221 */ /* 0x000fc60000000000 */
[----:B------:R-:W-:Y:S02]  /*38f0*/  FMUL R6, R6, 1.4426950216293334961 ;  /* 0x3fb8aa3b06067820 */ /* 0x000fe40000400000 */
[----:B------:R-:W1:Y:S01]  /*3900*/  MUFU.EX2 R31, R166 ;  /* 0x000000a6001f7308 */ /* 0x000e620000000800 */
[----:B0-----:R-:W-:Y:S01]  /*3910*/  FMUL R168, R41, 1.4426950216293334961 ;  /* 0x3fb8aa3b29a87820 */ /* 0x001fe20000400000 */
[----:B------:R-:W-:-:S06]  /*3920*/  FADD R41, R9, R108 ;  /* 0x0000006c09297221 */ /* 0x000fcc0000000000 */
[----:B------:R0:W-:Y:S08]  /*3930*/  MUFU.EX2 R166, R6 ;  /* 0x0000000600a67308 */ /* 0x0001f00000000800 */
[----:B------:R-:W3:Y:S01]  /*3940*/  MUFU.EX2 R34, R169 ;  /* 0x000000a900227308 */ /* 0x000ee20000000800 */
[----:B0-----:R-:W-:-:S04]  /*3950*/  FADD R6, R8, R41 ;  /* 0x0000002908067221 */ /* 0x001fc80000000000 */
[----:B------:R-:W-:-:S03]  /*3960*/  FADD R165, R11, R6 ;  /* 0x000000060ba57221 */ /* 0x000fc60000000000 */
[----:B------:R0:W-:Y:S01]  /*3970*/  MUFU.EX2 R41, R40 ;  /* 0x0000002800297308 */ /* 0x0001e20000000800 */
[----:B----4-:R-:W-:-:S04]  /*3980*/  FADD R6, R10, R165 ;  /* 0x000000a50a067221 */ /* 0x010fc80000000000 */
[----:B------:R-:W-:Y:S01]  /*3990*/  FADD R43, R13, R6 ;  /* 0x000000060d2b7221 */ /* 0x000fe20000000000 */
[----:B------:R-:W-:Y:S01]  /*39a0*/  FMUL R6, R4, 1.4426950216293334961 ;  /* 0x3fb8aa3b04067820 */ /* 0x000fe20000400000 */
[----:B------:R-:W-:Y:S01]  /*39b0*/  FADD R4, R42, -R36 ;  /* 0x800000242a047221 */ /* 0x000fe20000000000 */
[----:B------:R-:W4:Y:S01]  /*39c0*/  MUFU.EX2 R37, R167 ;  /* 0x000000a700257308 */ /* 0x000f220000000800 */
[----:B------:R-:W-:-:S04]  /*39d0*/  FADD R108, R12, R43 ;  /* 0x0000002b0c6c7221 */ /* 0x000fc80000000000 */
[----:B------:R-:W-:-:S03]  /*39e0*/  FADD R43, R15, R108 ;  /* 0x0000006c0f2b7221 */ /* 0x000fc60000000000 */
[----:B------:R1:W-:Y:S01]  /*39f0*/  MUFU.EX2 R42, R6 ;  /* 0x00000006002a7308 */ /* 0x0003e20000000800 */
[----:B0-----:R-:W-:Y:S01]  /*3a00*/  FADD R40, R14, R43 ;  /* 0x0000002b0e287221 */ /* 0x001fe20000000000 */
[----:B------:R-:W-:-:S03]  /*3a10*/  FMUL R43, R4, 1.4426950216293334961 ;  /* 0x3fb8aa3b042b7820 */ /* 0x000fc60000400000 */
[----:B------:R-:W-:-:S03]  /*3a20*/  FADD R165, R17, R40 ;  /* 0x0000002811a57221 */ /* 0x000fc60000000000 */
[----:B------:R-:W0:Y:S01]  /*3a30*/  MUFU.EX2 R39, R39 ;  /* 0x0000002700277308 */ /* 0x000e220000000800 */
[----:B------:R-:W-:-:S04]  /*3a40*/  FADD R4, R16, R165 ;  /* 0x000000a510047221 */ /* 0x000fc80000000000 */
[----:B------:R-:W-:Y:S01]  /*3a50*/  FADD R165, R19, R4 ;  /* 0x0000000413a57221 */ /* 0x000fe20000000000 */
[--C-:B------:R-:W-:Y:S02]  /*3a60*/  FADD R4, R44, -R36.reuse ;  /* 0x800000242c047221 */ /* 0x100fe40000000000 */
[----:B------:R0:W-:Y:S01]  /*3a70*/  MUFU.EX2 R44, R5 ;  /* 0x00000005002c7308 */ /* 0x0001e20000000800 */
[----:B------:R-:W-:Y:S01]  /*3a80*/  FADD R40, R18, R165 ;  /* 0x000000a512287221 */ /* 0x000fe20000000000 */
[----:B-1----:R-:W-:Y:S01]  /*3a90*/  FMUL R6, R4, 1.4426950216293334961 ;  /* 0x3fb8aa3b04067820 */ /* 0x002fe20000400000 */
[----:B------:R-:W-:Y:S02]  /*3aa0*/  FADD R4, R45, -R36 ;  /* 0x800000242d047221 */ /* 0x000fe40000000000 */
[----:B------:R-:W-:Y:S02]  /*3ab0*/  FADD R165, R21, R40 ;  /* 0x0000002815a57221 */ /* 0x000fe40000000000 */
[----:B------:R-:W-:Y:S01]  /*3ac0*/  FMUL R40, R4, 1.4426950216293334961 ;  /* 0x3fb8aa3b04287820 */ /* 0x000fe20000400000 */
[----:B------:R-:W-:Y:S01]  /*3ad0*/  FADD R4, R46, -R36 ;  /* 0x800000242e047221 */ /* 0x000fe20000000000 */
[----:B------:R-:W-:Y:S01]  /*3ae0*/  FADD R108, R20, R165 ;  /* 0x000000a5146c7221 */ /* 0x000fe20000000000 */
[----:B------:R1:W-:Y:S02]  /*3af0*/  MUFU.EX2 R45, R6 ;  /* 0x00000006002d7308 */ /* 0x0003e40000000800 */
[----:B0-----:R-:W-:Y:S01]  /*3b00*/  FMUL R5, R4, 1.4426950216293334961 ;  /* 0x3fb8aa3b04057820 */ /* 0x001fe20000400000 */
[----:B------:R-:W-:Y:S01]  /*3b10*/  FADD R165, R23, R108 ;  /* 0x0000006c17a57221 */ /* 0x000fe20000000000 */
[----:B------:R-:W-:-:S03]  /*3b20*/  FADD R4, R47, -R36 ;  /* 0x800000242f047221 */ /* 0x000fc60000000000 */
[----:B------:R-:W-:Y:S01]  /*3b30*/  FADD R108, R22, R165 ;  /* 0x000000a5166c7221 */ /* 0x000fe20000000000 */
[----:B------:R0:W-:Y:S01]  /*3b40*/  MUFU.EX2 R46, R40 ;  /* 0x00000028002e7308 */ /* 0x0001e20000000800 */
[----:B-1----:R-:W-:Y:S01]  /*3b50*/  FMUL R6, R4, 1.4426950216293334961 ;  /* 0x3fb8aa3b04067820 */ /* 0x002fe20000400000 */
[----:B------:R-:W-:Y:S01]  /*3b60*/  FADD R4, R48, -R36 ;  /* 0x8000002430047221 */ /* 0x000fe20000000000 */
[----:B------:R-:W-:-:S04]  /*3b70*/  FADD R165, R25, R108 ;  /* 0x0000006c19a57221 */ /* 0x000fc80000000000 */
[----:B------:R-:W-:Y:S01]  /*3b80*/  FADD R108, R24, R165 ;  /* 0x000000a5186c7221 */ /* 0x000fe20000000000 */
[----:B------:R1:W-:Y:S01]  /*3b90*/  MUFU.EX2 R47, R5 ;  /* 0x00000005002f7308 */ /* 0x0003e20000000800 */
[----:B0-----:R-:W-:Y:S01]  /*3ba0*/  FMUL R40, R4, 1.4426950216293334961 ;  /* 0x3fb8aa3b04287820 */ /* 0x001fe20000400000 */
[----:B------:R-:W-:Y:S01]  /*3bb0*/  FADD R4, R49, -R36 ;  /* 0x8000002431047221 */ /* 0x000fe20000000000 */
[----:B------:R-:W-:-:S04]  /*3bc0*/  FADD R165, R27, R108 ;  /* 0x0000006c1ba57221 */ /* 0x000fc80000000000 */
[----:B------:R-:W-:Y:S01]  /*3bd0*/  FADD R108, R26, R165 ;  /* 0x000000a51a6c7221 */ /* 0x000fe20000000000 */
[----:B------:R0:W-:Y:S01]  /*3be0*/  MUFU.EX2 R49, R40 ;  /* 0x0000002800317308 */ /* 0x0001e20000000800 */
[----:B-1----:R-:W-:Y:S01]  /*3bf0*/  FMUL R5, R4, 1.4426950216293334961 ;  /* 0x3fb8aa3b04057820 */ /* 0x002fe20000400000 */
[----:B------:R-:W-:Y:S01]  /*3c00*/  FADD R4, R50, -R36 ;  /* 0x8000002432047221 */ /* 0x000fe20000000000 */
[----:B------:R-:W-:-:S04]  /*3c10*/  FADD R165, R29, R108 ;  /* 0x0000006c1da57221 */ /* 0x000fc80000000000 */
[----:B------:R-:W-:Y:S01]  /*3c20*/  FADD R108, R28, R165 ;  /* 0x000000a51c6c7221 */ /* 0x000fe20000000000 */
[----:B------:R-:W1:Y:S03]  /*3c30*/  MUFU.EX2 R168, R168 ;  /* 0x000000a800a87308 */ /* 0x000e660000000800 */
[----:B------:R-:W-:-:S04]  /*3c40*/  FADD R165, R31, R108 ;  /* 0x0000006c1fa57221 */ /* 0x000fc80000000000 */
[----:B------:R-:W-:Y:S01]  /*3c50*/  FADD R108, R30, R165 ;  /* 0x000000a51e6c7221 */ /* 0x000fe20000000000 */
[----:B------:R1:W-:Y:S03]  /*3c60*/  MUFU.EX2 R48, R6 ;  /* 0x0000000600307308 */ /* 0x0003e60000000800 */
[----:B------:R-:W-:Y:S01]  /*3c70*/  FADD R165, R33, R108 ;  /* 0x0000006c21a57221 */ /* 0x000fe20000000000 */
[----:B------:R-:W-:-:S03]  /*3c80*/  LOP3.LUT R108, R64, 0x1f0, RZ, 0xc0, !PT ;  /* 0x000001f0406c7812 */ /* 0x000fc600078ec0ff */
[----:B0-----:R-:W-:Y:S01]  /*3c90*/  FADD R40, R32, R165 ;  /* 0x000000a520287221 */ /* 0x001fe20000000000 */
[----:B------:R4:W-:Y:S01]  /*3ca0*/  MUFU.EX2 R50, R5 ;  /* 0x0000000500327308 */ /* 0x0009e20000000800 */
[----:B-1----:R-:W-:Y:S01]  /*3cb0*/  FMUL R6, R4, 1.4426950216293334961 ;  /* 0x3fb8aa3b04067820 */ /* 0x002fe20000400000 */
[----:B------:R-:W-:Y:S01]  /*3cc0*/  FADD R4, R51, -R36 ;  /* 0x8000002433047221 */ /* 0x000fe20000000000 */
[----:B------:R-:W-:-:S03]  /*3cd0*/  FADD R167, R35, R40 ;  /* 0x0000002823a77221 */ /* 0x000fc60000000000 */
[----:B------:R-:W-:Y:S01]  /*3ce0*/  FMUL R165, R4, 1.4426950216293334961 ;  /* 0x3fb8aa3b04a57820 */ /* 0x000fe20000400000 */
[----:B---3--:R-:W-:Y:S01]  /*3cf0*/  FADD R40, R34, R167 ;  /* 0x000000a722287221 */ /* 0x008fe20000000000 */
[----:B------:R-:W0:Y:S01]  /*3d00*/  MUFU.EX2 R170, R170 ;  /* 0x000000aa00aa7308 */ /* 0x000e220000000800 */
[----:B------:R-:W-:Y:S02]  /*3d10*/  FADD R4, R52, -R36 ;  /* 0x8000002434047221 */ /* 0x000fe40000000000 */
[----:B----4-:R-:W-:Y:S02]  /*3d20*/  FADD R5, R37, R40 ;  /* 0x0000002825057221 */ /* 0x010fe40000000000 */
[----:B------:R-:W-:Y:S01]  /*3d30*/  FMUL R4, R4, 1.4426950216293334961 ;  /* 0x3fb8aa3b04047820 */ /* 0x000fe20000400000 */
[----:B------:R1:W3:Y:S02]  /*3d40*/  LDSM.16.M88 R40, [R108+UR11+0x2000] ;  /* 0x0020000b6c28783b */ /* 0x0002e40008000000 */
[----:B------:R4:W-:Y:S01]  /*3d50*/  MUFU.EX2 R51, R6 ;  /* 0x0000000600337308 */ /* 0x0009e20000000800 */
[----:B------:R-:W-:Y:S07]  /*3d60*/  BAR.SYNC.DEFER_BLOCKING 0x0 ;  /* 0x0000000000007b1d */ /* 0x000fee0000010000 */
[----:B------:R-:W0:Y:S01]  /*3d70*/  MUFU.EX2 R43, R43 ;  /* 0x0000002b002b7308 */ /* 0x000e220000000800 */
[----:B----4-:R-:W-:-:S04]  /*3d80*/  FADD R6, R166, R5 ;  /* 0x00000005a6067221 */ /* 0x010fc80000000000 */
[----:B------:R-:W-:-:S03]  /*3d90*/  FADD R5, R39, R6 ;  /* 0x0000000627057221 */ /* 0x000fc60000000000 */
[----:B------:R4:W-:Y:S01]  /*3da0*/  MUFU.EX2 R167, R4 ;  /* 0x0000000400a77308 */ /* 0x0009e20000000800 */
[----:B------:R-:W-:-:S04]  /*3db0*/  FADD R6, R168, R5 ;  /* 0x00000005a8067221 */ /* 0x000fc80000000000 */
[----:B------:R-:W-:Y:S01]  /*3dc0*/  FADD R5, R41, R6 ;  /* 0x0000000629057221 */ /* 0x000fe20000000000 */
[----:B------:R-:W-:Y:S02]  /*3dd0*/  F2FP.F16.F32.PACK_AB R6, R7, R152 ;  /* 0x000000980706723e */ /* 0x000fe400000000ff */
[----:B------:R-:W1:Y:S01]  /*3de0*/  MUFU.EX2 R52, R165 ;  /* 0x000000a500347308 */ /* 0x000e620000000800 */
[----:B0-----:R-:W-:Y:S01]  /*3df0*/  FADD R5, R170, R5 ;  /* 0x00000005aa057221 */ /* 0x001fe20000000000 */
[----:B------:R-:W-:Y:S01]  /*3e00*/  F2FP.F16.F32.PACK_AB R7, R8, R9 ;  /* 0x000000090807723e */ /* 0x000fe200000000ff */
[----:B-----5:R0:W-:Y:S01]  /*3e10*/  STS.U16 [R74+UR11+0x2000], R147 ;  /* 0x002000934a007988 */ /* 0x0201e2000800040b */
[----:B------:R-:W-:Y:S01]  /*3e20*/  F2FP.F16.F32.PACK_AB R8, R10, R11 ;  /* 0x0000000b0a08723e */ /* 0x000fe200000000ff */
[----:B----4-:R-:W-:Y:S01]  /*3e30*/  FADD R4, R42, R5 ;  /* 0x000000052a047221 */ /* 0x010fe20000000000 */
[----:B------:R-:W-:Y:S01]  /*3e40*/  F2FP.F16.F32.PACK_AB R9, R12, R13 ;  /* 0x0000000d0c09723e */ /* 0x000fe200000000ff */
[----:B------:R0:W-:Y:S01]  /*3e50*/  STS.U16 [R74+UR11+0x2400], R153 ;  /* 0x002400994a007988 */ /* 0x0001e2000800040b */
[----:B------:R4:W-:Y:S01]  /*3e60*/  MUFU.EX2 R64, R55 ;  /* 0x0000003700407308 */ /* 0x0009e20000000800 */
[----:B------:R-:W-:Y:S01]  /*3e70*/  FADD R5, R43, R4 ;  /* 0x000000042b057221 */ /* 0x000fe20000000000 */
[----:B------:R-:W-:Y:S01]  /*3e80*/  F2FP.F16.F32.PACK_AB R11, R16, R17 ;  /* 0x00000011100b723e */ /* 0x000fe200000000ff */
[----:B------:R0:W-:Y:S01]  /*3e90*/  STS.U16 [R74+UR11+0x2800], R163 ;  /* 0x002800a34a007988 */ /* 0x0001e2000800040b */
[----:B------:R-:W-:Y:S01]  /*3ea0*/  F2FP.F16.F32.PACK_AB R17, R28, R29 ;  /* 0x0000001d1c11723e */ /* 0x000fe200000000ff */
[----:B------:R-:W-:Y:S01]  /*3eb0*/  FADD R4, R44, R5 ;  /* 0x000000052c047221 */ /* 0x000fe20000000000 */
[----:B------:R-:W-:Y:S01]  /*3ec0*/  F2FP.F16.F32.PACK_AB R28, R51, R50 ;  /* 0x00000032331c723e */ /* 0x000fe200000000ff */
[----:B------:R0:W-:Y:S01]  /*3ed0*/  STS.U16 [R74+UR11+0x2c00], R157 ;  /* 0x002c009d4a007988 */ /* 0x0001e2000800040b */
[----:B------:R-:W5:Y:S01]  /*3ee0*/  MUFU.EX2 R53, R53 ;  /* 0x0000003500357308 */ /* 0x000f620000000800 */
[----:B------:R-:W-:Y:S01]  /*3ef0*/  FADD R5, R45, R4 ;  /* 0x000000042d057221 */ /* 0x000fe20000000000 */
[----:B-1----:R-:W-:Y:S01]  /*3f00*/  F2FP.F16.F32.PACK_AB R29, R167, R52 ;  /* 0x00000034a71d723e */ /* 0x002fe200000000ff */
[----:B--2---:R0:W-:Y:S02]  /*3f10*/  STS.U16 [R73+UR11+0x2100], R148 ;  /* 0x0021009449007988 */ /* 0x0041e4000800040b */
[----:B------:R-:W-:-:S02]  /*3f20*/  FADD R4, R46, R5 ;  /* 0x000000052e047221 */ /* 0x000fc40000000000 */
[----:B------:R0:W-:Y:S01]  /*3f30*/  STS.U16 [R73+UR11+0x2500], R156 ;  /* 0x0025009c49007988 */ /* 0x0001e2000800040b */
[----:B------:R-:W1:Y:S01]  /*3f40*/  MUFU.EX2 R54, R54 ;  /* 0x0000003600367308 */ /* 0x000e620000000800 */
[----:B------:R-:W-:Y:S02]  /*3f50*/  FADD R5, R47, R4 ;  /* 0x000000042f057221 */ /* 0x000fe40000000000 */
[----:B------:R0:W-:Y:S02]  /*3f60*/  STS.U16 [R73+UR11+0x2900], R158 ;  /* 0x0029009e49007988 */ /* 0x0001e4000800040b */
[----:B------:R-:W-:Y:S01]  /*3f70*/  FADD R4, R48, R5 ;  /* 0x0000000530047221 */ /* 0x000fe20000000000 */
[----:B------:R-:W-:Y:S01]  /*3f80*/  F2FP.F16.F32.PACK_AB R5, R151, R146 ;  /* 0x000000929705723e */ /* 0x000fe200000000ff */
[----:B------:R0:W-:Y:S01]  /*3f90*/  STS.U16 [R73+UR11+0x2d00], R162 ;  /* 0x002d00a249007988 */ /* 0x0001e2000800040b */
[----:B------:R-:W2:Y:S01]  /*3fa0*/  MUFU.EX2 R57, R57 ;  /* 0x0000003900397308 */ /* 0x000ea20000000800 */
[----:B----4-:R-:W-:Y:S01]  /*3fb0*/  FADD R55, R49, R4 ;  /* 0x0000000431377221 */ /* 0x010fe20000000000 */
[----:B------:R-:W-:Y:S01]  /*3fc0*/  F2FP.F16.F32.PACK_AB R4, R67, R66 ;  /* 0x000000424304723e */ /* 0x000fe200000000ff */
[----:B------:R0:W-:Y:S02]  /*3fd0*/  STS.U16 [R72+UR11+0x2200], R149 ;  /* 0x0022009548007988 */ /* 0x0001e4000800040b */
[----:B------:R-:W-:-:S02]  /*3fe0*/  FADD R66, R50, R55 ;  /* 0x0000003732427221 */ /* 0x000fc40000000000 */
[----:B------:R0:W-:Y:S01]  /*3ff0*/  STS.U16 [R72+UR11+0x2600], R155 ;  /* 0x0026009b48007988 */ /* 0x0001e2000800040b */
[----:B------:R-:W4:Y:S01]  /*4000*/  MUFU.EX2 R56, R56 ;  /* 0x0000003800387308 */ /* 0x000f220000000800 */
[----:B------:R-:W-:Y:S02]  /*4010*/  FADD R55, R51, R66 ;  /* 0x0000004233377221 */ /* 0x000fe40000000000 */
[----:B------:R0:W-:Y:S02]  /*4020*/  STS.U16 [R72+UR11+0x2a00], R159 ;  /* 0x002a009f48007988 */ /* 0x0001e4000800040b */
[----:B------:R-:W-:Y:S02]  /*4030*/  FADD R10, R52, R55 ;  /* 0x00000037340a7221 */ /* 0x000fe40000000000 */
[----:B------:R0:W-:Y:S01]  /*4040*/  STS.U16 [R72+UR11+0x2e00], R161 ;  /* 0x002e00a148007988 */ /* 0x0001e2000800040b */
[----:B------:R-:W0:Y:S01]  /*4050*/  MUFU.EX2 R59, R59 ;  /* 0x0000003b003b7308 */ /* 0x000e220000000800 */
[----:B------:R-:W-:Y:S01]  /*4060*/  FADD R12, R167, R10 ;  /* 0x0000000aa70c7221 */ /* 0x000fe20000000000 */
[----:B------:R-:W-:Y:S01]  /*4070*/  F2FP.F16.F32.PACK_AB R10, R14, R15 ;  /* 0x0000000f0e0a723e */ /* 0x000fe200000000ff */
[----:B------:R0:W-:Y:S01]  /*4080*/  STS.U16 [R71+UR11+0x2300], R150 ;  /* 0x0023009647007988 */ /* 0x0001e2000800040b */
[----:B------:R-:W-:Y:S01]  /*4090*/  F2FP.F16.F32.PACK_AB R14, R22, R23 ;  /* 0x00000017160e723e */ /* 0x000fe200000000ff */
[----:B-----5:R-:W-:Y:S01]  /*40a0*/  FADD R13, R53, R12 ;  /* 0x0000000c350d7221 */ /* 0x020fe20000000000 */
[----:B------:R-:W-:Y:S01]  /*40b0*/  F2FP.F16.F32.PACK_AB R12, R18, R19 ;  /* 0x00000013120c723e */ /* 0x000fe200000000ff */
[----:B------:R0:W-:Y:S01]  /*40c0*/  STS.U16 [R71+UR11+0x2700], R154 ;  /* 0x0027009a47007988 */ /* 0x0001e2000800040b */
[----:B------:R-:W5:Y:S01]  /*40d0*/  MUFU.EX2 R58, R58 ;  /* 0x0000003a003a7308 */ /* 0x000f620000000800 */
[----:B------:R-:W-:Y:S01]  /*40e0*/  FADD R15, R64, R13 ;  /* 0x0000000d400f7221 */ /* 0x000fe20000000000 */
[----:B------:R-:W-:Y:S01]  /*40f0*/  F2FP.F16.F32.PACK_AB R13, R20, R21 ;  /* 0x00000015140d723e */ /* 0x000fe200000000ff */
[----:B------:R0:W-:Y:S01]  /*4100*/  STS.U16 [R71+UR11+0x2b00], R160 ;  /* 0x002b00a047007988 */ /* 0x0001e2000800040b */
[----:B------:R-:W-:Y:S01]  /*4110*/  F2FP.F16.F32.PACK_AB R18, R30, R31 ;  /* 0x0000001f1e12723e */ /* 0x000fe200000000ff */
[----:B-1----:R-:W-:Y:S01]  /*4120*/  FADD R16, R54, R15 ;  /* 0x0000000f36107221 */ /* 0x002fe20000000000 */
[----:B------:R-:W-:Y:S01]  /*4130*/  F2FP.F16.F32.PACK_AB R15, R24, R25 ;  /* 0x00000019180f723e */ /* 0x000fe200000000ff */
[----:B------:R1:W-:Y:S01]  /*4140*/  STS.U16 [R71+UR11+0x2f00], R164 ;  /* 0x002f00a447007988 */ /* 0x0003e2000800040b */
[----:B------:R-:W1:Y:S01]  /*4150*/  MUFU.EX2 R61, R61 ;  /* 0x0000003d003d7308 */ /* 0x000e620000000800 */
[----:B--2---:R-:W-:Y:S01]  /*4160*/  FADD R19, R57, R16 ;  /* 0x0000001039137221 */ /* 0x004fe20000000000 */
[----:B------:R-:W-:-:S02]  /*4170*/  F2FP.F16.F32.PACK_AB R16, R26, R27 ;  /* 0x0000001b1a10723e */ /* 0x000fc400000000ff */
[----:B------:R-:W-:Y:S01]  /*4180*/  F2FP.F16.F32.PACK_AB R22, R168, R39 ;  /* 0x00000027a816723e */ /* 0x000fe200000000ff */
[----:B----4-:R-:W-:Y:S01]  /*4190*/  FADD R20, R56, R19 ;  /* 0x0000001338147221 */ /* 0x010fe20000000000 */
[----:B------:R-:W-:Y:S02]  /*41a0*/  F2FP.F16.F32.PACK_AB R19, R32, R33 ;  /* 0x000000212013723e */ /* 0x000fe400000000ff */
[----:B------:R-:W2:Y:S01]  /*41b0*/  MUFU.EX2 R60, R60 ;  /* 0x0000003c003c7308 */ /* 0x000ea20000000800 */
[----:B0-----:R-:W-:Y:S01]  /*41c0*/  FADD R21, R59, R20 ;  /* 0x000000143b157221 */ /* 0x001fe20000000000 */
[----:B------:R-:W-:Y:S02]  /*41d0*/  F2FP.F16.F32.PACK_AB R20, R34, R35 ;  /* 0x000000232214723e */ /* 0x000fe400000000ff */
[----:B------:R-:W-:Y:S01]  /*41e0*/  F2FP.F16.F32.PACK_AB R23, R170, R41 ;  /* 0x00000029aa17723e */ /* 0x000fe200000000ff */
[----:B-----5:R-:W-:Y:S01]  /*41f0*/  FADD R24, R58, R21 ;  /* 0x000000153a187221 */ /* 0x020fe20000000000 */
[----:B------:R-:W-:-:S02]  /*4200*/  F2FP.F16.F32.PACK_AB R21, R166, R37 ;  /* 0x00000025a615723e */ /* 0x000fc400000000ff */
[----:B------:R-:W0:Y:S01]  /*4210*/  MUFU.EX2 R55, R62 ;  /* 0x0000003e00377308 */ /* 0x000e220000000800 */
[----:B-1----:R-:W-:Y:S01]  /*4220*/  FADD R27, R61, R24 ;  /* 0x000000183d1b7221 */ /* 0x002fe20000000000 */
[----:B------:R-:W-:Y:S02]  /*4230*/  F2FP.F16.F32.PACK_AB R24, R43, R42 ;  /* 0x0000002a2b18723e */ /* 0x000fe400000000ff */
[----:B------:R-:W-:Y:S02]  /*4240*/  F2FP.F16.F32.PACK_AB R25, R45, R44 ;  /* 0x0000002c2d19723e */ /* 0x000fe400000000ff */
[----:B------:R-:W-:Y:S02]  /*4250*/  F2FP.F16.F32.PACK_AB R26, R47, R46 ;  /* 0x0000002e2f1a723e */ /* 0x000fe400000000ff */
[----:B------:R-:W1:Y:S01]  /*4260*/  MUFU.EX2 R65, R65 ;  /* 0x0000004100417308 */ /* 0x000e620000000800 */
[----:B--2---:R-:W-:Y:S01]  /*4270*/  FADD R30, R60, R27 ;  /* 0x0000001b3c1e7221 */ /* 0x004fe20000000000 */
[----:B------:R-:W-:-:S02]  /*4280*/  F2FP.F16.F32.PACK_AB R27, R49, R48 ;  /* 0x00000030311b723e */ /* 0x000fc400000000ff */
[----:B------:R-:W-:-:S04]  /*4290*/  F2FP.F16.F32.PACK_AB R31, R57, R54 ;  /* 0x00000036391f723e */ /* 0x000fc800000000ff */
[----:B------:R-:W2:Y:S01]  /*42a0*/  MUFU.EX2 R62, R63 ;  /* 0x0000003f003e7308 */ /* 0x000ea20000000800 */
[C---:B0-----:R-:W-:Y:S01]  /*42b0*/  FADD R32, R55.reuse, R30 ;  /* 0x0000001e37207221 */ /* 0x041fe20000000000 */
[----:B------:R-:W-:Y:S02]  /*42c0*/  F2FP.F16.F32.PACK_AB R30, R64, R53 ;  /* 0x00000035401e723e */ /* 0x000fe400000000ff */
[----:B------:R-:W-:Y:S01]  /*42d0*/  F2FP.F16.F32.PACK_AB R34, R55, R60 ;  /* 0x0000003c3722723e */ /* 0x000fe200000000ff */
[----:B-1----:R-:W-:Y:S01]  /*42e0*/  FADD R33, R65, R32 ;  /* 0x0000002041217221 */ /* 0x002fe20000000000 */
[----:B------:R-:W-:-:S03]  /*42f0*/  F2FP.F16.F32.PACK_AB R32, R59, R56 ;  /* 0x000000383b20723e */ /* 0x000fc600000000ff */
[C---:B--2---:R-:W-:Y:S01]  /*4300*/  FADD R37, R62.reuse, R33 ;  /* 0x000000213e257221 */ /* 0x044fe20000000000 */
[----:B------:R-:W-:Y:S02]  /*4310*/  F2FP.F16.F32.PACK_AB R33, R61, R58 ;  /* 0x0000003a3d21723e */ /* 0x000fe400000000ff */
[----:B------:R-:W-:Y:S02]  /*4320*/  F2FP.F16.F32.PACK_AB R35, R62, R65 ;  /* 0x000000413e23723e */ /* 0x000fe400000000ff */
[----:B------:R0:W1:Y:S01]  /*4330*/  SHFL.BFLY PT, R42, R37, 0x10, 0x1f ;  /* 0x0e001f00252a7f89 */ /* 0x00006200000e0000 */
[----:B---3--:R-:W-:Y:S05]  /*4340*/  @!P0 BRA `(.L_x_9) ;  /* 0x0000000000088947 */ /* 0x008fea0003800000 */
[----:B------:R2:W-:Y:S01]  /*4350*/  STTM.16dp32bit_t0_t15.x32 tmem[UR19], R4 ;  /* 0x00000004000079ed */ /* 0x0005e20008a80013 */
[----:B------:R2:W-:Y:S02]  /*4360*/  STTM.16dp32bit_t16_t31.x32 tmem[UR19+0x20], R4 ;  /* 0x00002004000079ed */ /* 0x0005e40008aa0013 */
.L_x_9:
[----:B------:R-:W3:Y:S02]  /*4370*/  FENCE.VIEW.ASYNC.T ;  /* 0x00000000000073c6 */ /* 0x000ee40000000200 */
[----:B---3--:R-:W-:Y:S06]  /*4380*/  BAR.SYNC.DEFER_BLOCKING 0x0 ;  /* 0x0000000000007b1d */ /* 0x008fec0000010000 */
[----:B--2---:R-:W2:Y:S01]  /*4390*/  LDTM.x16 R4, tmem[UR32] ;  /* 0x00000020000479ee */ /* 0x004ea20008240000 */
[----:B------:R-:W-:Y:S01]  /*43a0*/  NOP ;  /* 0x0000000000007918 */ /* 0x000fe20000000000 */
[----:B------:R-:W-:Y:S05]  /*43b0*/  @!P0 BRA `(.L_x_10) ;  /* 0x0000000000448947 */ /* 0x000fea0003800000 */
[C---:B--2---:R-:W-:Y:S01]  /*43c0*/  FMUL R4, R40.reuse, R4 ;  /* 0x0000000428047220 */ /* 0x044fe20000400000 */
[C---:B------:R-:W-:Y:S01]  /*43d0*/  FMUL R5, R40.reuse, R5 ;  /* 0x0000000528057220 */ /* 0x040fe20000400000 */
        /* <DEDUP_REMOVED lines=13> */
[----:B------:R-:W-:-:S04]  /*44b0*/  FMUL R19, R40, R19 ;  /* 0x0000001328137220 */ /* 0x000fc80000400000 */
[----:B------:R3:W-:Y:S03]  /*44c0*/  STTM.x16 tmem[UR32], R4 ;  /* 0x00000004000079ed */ /* 0x0007e60008240020 */
.L_x_10:
[----:B--2---:R-:W2:Y:S02]  /*44d0*/  FENCE.VIEW.ASYNC.T ;  /* 0x00000000000073c6 */ /* 0x004ea40000000200 */
[----:B--2---:R-:W-:Y:S01]  /*44e0*/  BAR.SYNC.DEFER_BLOCKING 0x0 ;  /* 0x0000000000007b1d */ /* 0x004fe20000010000 */
[----:B01----:R-:W-:Y:S01]  /*44f0*/  FADD R37, R37, R42 ;  /* 0x0000002a25257221 */ /* 0x003fe20000000000 */
[----:B------:R-:W-:-:S03]  /*4500*/  ISETP.GE.AND P2, PT, R77, 0x1, PT ;  /* 0x000000014d00780c */ /* 0x000fc60003f46270 */
[----:B------:R-:W-:Y:S01]  /*4510*/  FADD R37, R38, R37 ;  /* 0x0000002526257221 */ /* 0x000fe20000000000 */
[----:B------:R0:W-:Y:S06]  /*4520*/  MEMBAR.ALL.CTA ;  /* 0x0000000000007992 */ /* 0x0001ec0000008000 */
[----:B0-----:R-:W0:Y:S02]  /*4530*/  FENCE.VIEW.ASYNC.S ;  /* 0x00000000000073c6 */ /* 0x001e240000000000 */
[----:B0-----:R-:W-:Y:S06]  /*4540*/  BAR.SYNC.DEFER_BLOCKING 0x0 ;  /* 0x0000000000007b1d */ /* 0x001fec0000010000 */
[----:B------:R-:W-:Y:S05]  /*4550*/  @!P1 BRA `(.L_x_11) ;  /* 0x0000000000c49947 */ /* 0x000fea0003800000 */
[----:B------:R-:W-:Y:S01]  /*4560*/  UIADD3 UR5, UPT, UPT, UR11, 0x2000, URZ ;  /* 0x000020000b057890 */ /* 0x000fe2000fffe0ff */
[----:B------:R-:W-:Y:S01]  /*4570*/  UMOV UR4, URZ ;  /* 0x000000ff00047c82 */ /* 0x000fe20008000000 */
[----:B------:R-:W-:Y:S02]  /*4580*/  UIADD3 UR6, UPT, UPT, UR12, 0xa8, URZ ;  /* 0x000000a80c067890 */ /* 0x000fe4000fffe0ff */
[----:B------:R-:W-:Y:S02]  /*4590*/  USHF.R.U32.HI UR5, URZ, 0x4, UR5 ;  /* 0x00000004ff057899 */ /* 0x000fe40008011605 */
[----:B------:R-:W-:Y:S02]  /*45a0*/  UIADD3 UR8, UPT, UPT, UR12, 0xb0, URZ ;  /* 0x000000b00c087890 */ /* 0x000fe4000fffe0ff */
[----:B------:R-:W-:Y:S02]  /*45b0*/  USGXT.U32 UR16, UR5, 0xe ;  /* 0x0000000e0510789a */ /* 0x000fe40008000000 */
[----:B------:R-:W-:-:S02]  /*45c0*/  UIADD3 UR20, UPT, UPT, UR12, 0xb8, URZ ;  /* 0x000000b80c147890 */ /* 0x000fc4000fffe0ff */
[----:B------:R-:W-:Y:S01]  /*45d0*/  UIADD3 UR36, UP1, UPT, UR16, 0x2, URZ ;  /* 0x0000000210247890 */ /* 0x000fe2000ff3e0ff */
[----:B------:R-:W-:Y:S01]  /*45e0*/  UMOV UR5, URZ ;  /* 0x000000ff00057c82 */ /* 0x000fe20008000000 */
[----:B------:R-:W-:Y:S02]  /*45f0*/  UIADD3 UR33, UPT, UPT, UR12, 0xc0, URZ ;  /* 0x000000c00c217890 */ /* 0x000fe4000fffe0ff */
[----:B------:R-:W-:Y:S02]  /*4600*/  UIADD3.X UR37, UPT, UPT, UR4, 0x40004040, URZ, UP1, !UPT ;  /* 0x4000404004257890 */ /* 0x000fe40008ffe4ff */
[----:B------:R-:W-:Y:S01]  /*4610*/  UIADD3 UR54, UPT, UPT, UR12, 0xc8, URZ ;  /* 0x000000c80c367890 */ /* 0x000fe2000fffe0ff */
[----:B------:R-:W-:Y:S01]  /*4620*/  UMOV UR4, UR15 ;  /* 0x0000000f00047c82 */ /* 0x000fe20008000000 */
[----:B------:R-:W-:Y:S01]  /*4630*/  UIADD3.64 UR44, UPT, UPT, UR36, 0x4, URZ ;  /* 0x00000004242c7897 */ /* 0x000fe2000fffe0ff */
[----:B------:R-:W-:Y:S01]  /*4640*/  UMOV UR57, UR4 ;  /* 0x0000000400397c82 */ /* 0x000fe20008000000 */
[----:B------:R-:W-:-:S02]  /*4650*/  UIADD3.64 UR4, UPT, UPT, UR36, 0x2, URZ ;  /* 0x0000000224047897 */ /* 0x000fc4000fffe0ff */
[----:B------:R-:W-:Y:S02]  /*4660*/  UIADD3.64 UR46, UPT, UPT, UR36, 0xfe, URZ ;  /* 0x000000fe242e7897 */ /* 0x000fe4000fffe0ff */
[----:B------:R-:W-:Y:S02]  /*4670*/  UIADD3.64 UR48, UPT, UPT, UR36, 0x100, URZ ;  /* 0x0000010024307897 */ /* 0x000fe4000fffe0ff */
[----:B------:R-:W-:Y:S02]  /*4680*/  UIADD3 UR55, UPT, UPT, UR12, 0xd0, URZ ;  /* 0x000000d00c377890 */ /* 0x000fe4000fffe0ff */
[----:B------:R-:W-:Y:S01]  /*4690*/  UIADD3.64 UR50, UPT, UPT, UR36, 0x102, URZ ;  /* 0x0000010224327897 */ /* 0x000fe2000fffe0ff */
[----:B------:R-:W-:Y:S01]  /*46a0*/  UMOV UR26, 0x0 ;  /* 0x00000000001a7882 */ /* 0x000fe20000000000 */
[----:B------:R-:W-:Y:S01]  /*46b0*/  UMOV UR27, 0x8080010 ;  /* 0x08080010001b7882 */ /* 0x000fe20000000000 */
[----:B------:R-:W-:Y:S02]  /*46c0*/  UIADD3 UR56, UPT, UPT, UR12, 0xd8, URZ ;  /* 0x000000d80c387890 */ /* 0x000fe4000fffe0ff */
[----:B------:R-:W-:Y:S01]  /*46d0*/  UIADD3.64 UR52, UPT, UPT, UR36, 0x104, URZ ;  /* 0x0000010424347897 */ /* 0x000fe2000fffe0ff */
[----:B------:R-:W-:Y:S01]  /*46e0*/  UMOV UR17, 0x40004040 ;  /* 0x4000404000117882 */ /* 0x000fe20000000000 */
[----:B------:R-:W-:Y:S01]  /*46f0*/  UMOV UR30, 0x0 ;  /* 0x00000000001e7882 */ /* 0x000fe20000000000 */
[----:B------:R-:W-:Y:S01]  /*4700*/  UMOV UR31, 0x8080010 ;  /* 0x08080010001f7882 */ /* 0x000fe20000000000 */
[----:B------:R-:W-:Y:S01]  /*4710*/  UMOV UR22, 0x0 ;  /* 0x0000000000167882 */ /* 0x000fe20000000000 */
[----:B------:R-:W-:Y:S01]  /*4720*/  UMOV UR23, 0x8080010 ;  /* 0x0808001000177882 */ /* 0x000fe20000000000 */
[----:B------:R0:W-:Y:S01]  /*4730*/  UTCHMMA tmem[UR18], gdesc[UR16], tmem[UR12], tmem[UR26], idesc[UR27], UPT ;  /* 0x00ff1a10120079ea */ /* 0x0001e2000b80000c */
        /* <DEDUP_REMOVED lines=15> */
[----:B------:R0:W-:Y:S01]  /*4830*/  UTCHMMA tmem[UR55], gdesc[UR50], tmem[UR12], tmem[UR40], idesc[UR41], UPT ;  /* 0x00ff2832370079ea */ /* 0x0001e2000b80000c */
[----:B------:R0:W-:Y:S01]  /*4840*/  UTCHMMA tmem[UR56], gdesc[UR52], tmem[UR12], tmem[UR42], idesc[UR43], UPT ;  /* 0x00ff2a34380079ea */ /* 0x0001e2000b80000c */
[----:B------:R0:W-:Y:S01]  /*4850*/  UTCBAR [UR57], URZ ;  /* 0x000000ff390073e9 */ /* 0x0001e200080000ff */
[----:B------:R-:W-:Y:S01]  /*4860*/  NOP ;  /* 0x0000000000007918 */ /* 0x000fe20000000000 */
.L_x_11:
[----:B0-----:R-:W-:Y:S01]  /*4870*/  UMOV UR8, URZ ;  /* 0x000000ff00087c82 */ /* 0x001fe20008000000 */
[----:B------:R-:W-:Y:S02]  /*4880*/  FSEL R36, R36, -INF , P0 ;  /* 0xff80000024247808 */ /* 0x000fe40000000000 */
[----:B------:R-:W-:Y:S01]  /*4890*/  FSEL R146, R37, 1, P0 ;  /* 0x3f80000025927808 */ /* 0x000fe20000000000 */
[----:B------:R-:W-:Y:S06]  /*48a0*/  @!P2 BRA `(.L_x_12) ;  /* 0x0000003c0090a947 */ /* 0x000fec0003800000 */
[----:B------:R-:W-:Y:S01]  /*48b0*/  UIADD3 UR4, UPT, UPT, UR11, 0x6000, URZ ;  /* 0x000060000b047890 */ /* 0x000fe2000fffe0ff */
[----:B------:R-:W-:Y:S01]  /*48c0*/  IMAD.SHL.U32 R148, R109, 0x80, RZ ;  /* 0x000000806d947824 */ /* 0x000fe200078e00ff */
[----:B------:R-:W-:Y:S01]  /*48d0*/  USHF.R.U32.HI UR24, URZ, 0x4, UR11 ;  /* 0x00000004ff187899 */ /* 0x000fe2000801160b */
[----:B------:R-:W-:Y:S01]  /*48e0*/  IMAD.MOV.U32 R152, RZ, RZ, R36 ;  /* 0x000000ffff987224 */ /* 0x000fe200078e0024 */
[----:B------:R-:W-:Y:S01]  /*48f0*/  USHF.R.U32.HI UR4, URZ, 0x4, UR4 ;  /* 0x00000004ff047899 */ /* 0x000fe20008011604 */
[----:B------:R-:W-:Y:S01]  /*4900*/  IMAD.MOV.U32 R150, RZ, RZ, RZ ;  /* 0x000000ffff967224 */ /* 0x000fe200078e00ff */
[----:B------:R-:W-:Y:S01]  /*4910*/  USHF.L.U32 UR20, UR7, 0x7, URZ ;  /* 0x0000000707147899 */ /* 0x000fe200080006ff */
[----:B------:R-:W-:Y:S01]  /*4920*/  IMAD.MOV.U32 R147, RZ, RZ, RZ ;  /* 0x000000ffff937224 */ /* 0x000fe200078e00ff */
[----:B------:R-:W-:Y:S01]  /*4930*/  USGXT.U32 UR22, UR4, 0xe ;  /* 0x0000000e0416789a */ /* 0x000fe20008000000 */
[----:B------:R-:W-:Y:S01]  /*4940*/  IMAD.MOV.U32 R109, RZ, RZ, RZ ;  /* 0x000000ffff6d7224 */ /* 0x000fe200078e00ff */
[----:B------:R-:W-:Y:S01]  /*4950*/  USHF.R.U32.HI UR9, URZ, 0x4, UR9 ;  /* 0x00000004ff097899 */ /* 0x000fe20008011609 */
[----:B------:R-:W-:Y:S01]  /*4960*/  IMAD.MOV.U32 R151, RZ, RZ, R148 ;  /* 0x000000ffff977224 */ /* 0x000fe200078e0094 */
[----:B------:R-:W-:Y:S01]  /*4970*/  USGXT.U32 UR24, UR24, 0xe ;  /* 0x0000000e1818789a */ /* 0x000fe20008000000 */
[----:B------:R-:W-:Y:S01]  /*4980*/  IMAD.U32 R149, RZ, RZ, UR20 ;  /* 0x00000014ff957e24 */ /* 0x000fe2000f8e00ff */
[----:B------:R-:W-:Y:S01]  /*4990*/  UIADD3 UR36, UP2, UPT, UR22, 0x2, URZ ;  /* 0x0000000216247890 */ /* 0x000fe2000ff5e0ff */
[----:B------:R-:W-:Y:S01]  /*49a0*/  UMOV UR5, URZ ;  /* 0x000000ff00057c82 */ /* 0x000fe20008000000 */
[----:B------:R-:W-:-:S02]  /*49b0*/  USGXT.U32 UR4, UR9, 0xe ;  /* 0x0000000e0904789a */ /* 0x000fc40008000000 */
[----:B------:R-:W-:Y:S02]  /*49c0*/  UIADD3 UR34, UP3, UPT, UR24, 0x1000080, URZ ;  /* 0x0100008018227890 */ /* 0x000fe4000ff7e0ff */
[----:B------:R-:W-:Y:S01]  /*49d0*/  UIADD3.X UR37, UPT, UPT, UR5, 0x40004040, URZ, UP2, !UPT ;  /* 0x4000404005257890 */ /* 0x000fe200097fe4ff */
[----:B------:R-:W-:Y:S01]  /*49e0*/  UMOV UR6, URZ ;  /* 0x000000ff00067c82 */ /* 0x000fe20008000000 */
[----:B------:R-:W-:Y:S01]  /*49f0*/  UMOV UR16, 0xfffffffe ;  /* 0xfffffffe00107882 */ /* 0x000fe20000000000 */
[----:B------:R-:W-:Y:S01]  /*4a00*/  UMOV UR17, 0x7fffbfdf ;  /* 0x7fffbfdf00117882 */ /* 0x000fe20000000000 */
[----:B------:R-:W-:Y:S01]  /*4a10*/  UISETP.NE.U32.AND UP1, UPT, UR21, URZ, UPT ;  /* 0x000000ff1500728c */ /* 0x000fe2000bf25070 */
[----:B------:R-:W0:Y:S01]  /*4a20*/  LDCU UR33, c[0x0][0x3a8] ;  /* 0x00007500ff2177ac */ /* 0x000e220008000800 */
[----:B------:R-:W-:Y:S02]  /*4a30*/  ULOP3.LUT UR24, UR24, 0x1000000, URZ, 0xfc, !UPT ;  /* 0x0100000018187892 */ /* 0x000fe4000f8efcff */
[----:B------:R-:W-:-:S02]  /*4a40*/  UIADD3.X UR35, UPT, UPT, UR6, 0x40004040, URZ, UP3, !UPT ;  /* 0x4000404006237890 */ /* 0x000fc40009ffe4ff */
[----:B------:R-:W-:Y:S02]  /*4a50*/  UIADD3.64 UR16, UPT, UPT, UR4, -UR16, URZ ;  /* 0x8000001004107297 */ /* 0x000fe4000fffe0ff */
[----:B------:R-:W-:Y:S02]  /*4a60*/  UIADD3.64 UR38, UPT, UPT, UR36, 0x2, URZ ;  /* 0x0000000224267897 */ /* 0x000fe4000fffe0ff */
[----:B------:R-:W-:Y:S02]  /*4a70*/  UIADD3.64 UR40, UPT, UPT, UR36, 0x4, URZ ;  /* 0x0000000424287897 */ /* 0x000fe4000fffe0ff */
[----:B------:R-:W-:Y:S02]  /*4a80*/  UIADD3.64 UR42, UPT, UPT, UR36, 0xfe, URZ ;  /* 0x000000fe242a7897 */ /* 0x000fe4000fffe0ff */
[----:B------:R-:W-:Y:S02]  /*4a90*/  UIADD3.64 UR44, UPT, UPT, UR36, 0x100, URZ ;  /* 0x00000100242c7897 */ /* 0x000fe4000fffe0ff */
[----:B------:R-:W-:-:S02]  /*4aa0*/  UIADD3.64 UR46, UPT, UPT, UR36, 0x102, URZ ;  /* 0x00000102242e7897 */ /* 0x000fc4000fffe0ff */
[----:B------:R-:W-:Y:S01]  /*4ab0*/  UIADD3.64 UR48, UPT, UPT, UR36, 0x104, URZ ;  /* 0x0000010424307897 */ /* 0x000fe2000fffe0ff */
[----:B0-----:R-:W-:-:S11]  /*4ac0*/  UMOV UR21, 0x1 ;  /* 0x0000000100157882 */ /* 0x001fd60000000000 */
.L_x_17:
[----:B0--3--:R-:W-:-:S04]  /*4ad0*/  IMAD.WIDE R4, R151, 0x2, R112 ;  /* 0x0000000297047825 */ /* 0x009fc800078e0270 */
[C---:B------:R-:W-:Y:S01]  /*4ae0*/  IMAD.WIDE R6, R151.reuse, 0x2, R110 ;  /* 0x0000000297067825 */ /* 0x040fe200078e026e */
[----:B------:R0:W2:Y:S03]  /*4af0*/  LDG.E.U16 R22, desc[UR28][R4.64] ;  /* 0x0000001c04167981 */ /* 0x0000a6000c1e1500 */
[C---:B------:R-:W-:Y:S01]  /*4b00*/  IMAD.WIDE R8, R151.reuse, 0x2, R104 ;  /* 0x0000000297087825 */ /* 0x040fe200078e0268 */
[----:B------:R1:W3:Y:S03]  /*4b10*/  LDG.E.U16 R24, desc[UR28][R6.64] ;  /* 0x0000001c06187981 */ /* 0x0002e6000c1e1500 */
[C---:B------:R-:W-:Y:S01]  /*4b20*/  IMAD.WIDE R10, R151.reuse, 0x2, R102 ;  /* 0x00000002970a7825 */ /* 0x040fe200078e0266 */
[----:B------:R4:W5:Y:S03]  /*4b30*/  LDG.E.U16 R26, desc[UR28][R8.64] ;  /* 0x0000001c081a7981 */ /* 0x000966000c1e1500 */
        /* <DEDUP_REMOVED lines=8> */
[----:B------:R-:W-:-:S02]  /*4bc0*/  IMAD.WIDE R20, R151, 0x2, R92 ;  /* 0x0000000297147825 */ /* 0x000fc400078e025c */
[----:B------:R-:W5:Y:S02]  /*4bd0*/  LDG.E.U16 R18, desc[UR28][R18.64] ;  /* 0x0000001c12127981 */ /* 0x000f64000c1e1500 */
[C---:B0-----:R-:W-:Y:S02]  /*4be0*/  IMAD.WIDE R4, R151.reuse, 0x2, R90 ;  /* 0x0000000297047825 */ /* 0x041fe400078e025a */
[----:B------:R-:W5:Y:S02]  /*4bf0*/  LDG.E.U16 R20, desc[UR28][R20.64] ;  /* 0x0000001c14147981 */ /* 0x000f64000c1e1500 */
[C---:B-1----:R-:W-:Y:S02]  /*4c00*/  IMAD.WIDE R6, R151.reuse, 0x2, R88 ;  /* 0x0000000297067825 */ /* 0x042fe400078e0258 */
[----:B------:R-:W5:Y:S02]  /*4c10*/  LDG.E.U16 R4, desc[UR28][R4.64] ;  /* 0x0000001c04047981 */ /* 0x000f64000c1e1500 */
[----:B----4-:R-:W-:-:S02]  /*4c20*/  IMAD.WIDE R8, R151, 0x2, R86 ;  /* 0x0000000297087825 */ /* 0x010fc400078e0256 */
[----:B------:R-:W4:Y:S02]  /*4c30*/  LDG.E.U16 R6, desc[UR28][R6.64] ;  /* 0x0000001c06067981 */ /* 0x000f24000c1e1500 */
[C---:B------:R-:W-:Y:S02]  /*4c40*/  IMAD.WIDE R10, R151.reuse, 0x2, R84 ;  /* 0x00000002970a7825 */ /* 0x040fe400078e0254 */
[----:B------:R-:W4:Y:S02]  /*4c50*/  LDG.E.U16 R8, desc[UR28][R8.64] ;  /* 0x0000001c08087981 */ /* 0x000f24000c1e1500 */
[C---:B------:R-:W-:Y:S02]  /*4c60*/  IMAD.WIDE R12, R151.reuse, 0x2, R82 ;  /* 0x00000002970c7825 */ /* 0x040fe400078e0252 */
[----:B------:R-:W4:Y:S02]  /*4c70*/  LDG.E.U16 R10, desc[UR28][R10.64] ;  /* 0x0000001c0a0a7981 */ /* 0x000f24000c1e1500 */
[----:B------:R-:W-:-:S02]  /*4c80*/  IMAD.WIDE R14, R151, 0x2, R80 ;  /* 0x00000002970e7825 */ /* 0x000fc400078e0250 */
[----:B------:R-:W4:Y:S02]  /*4c90*/  LDG.E.U16 R12, desc[UR28][R12.64] ;  /* 0x0000001c0c0c7981 */ /* 0x000f24000c1e1500 */
[----:B------:R-:W-:Y:S02]  /*4ca0*/  IMAD.WIDE R16, R151, 0x2, R78 ;  /* 0x0000000297107825 */ /* 0x000fe400078e024e */
[----:B------:R-:W4:Y:S04]  /*4cb0*/  LDG.E.U16 R14, desc[UR28][R14.64] ;  /* 0x0000001c0e0e7981 */ /* 0x000f28000c1e1500 */
[----:B------:R-:W4:Y:S01]  /*4cc0*/  LDG.E.U16 R16, desc[UR28][R16.64] ;  /* 0x0000001c10107981 */ /* 0x000f22000c1e1500 */
[----:B------:R-:W-:-:S04]  /*4cd0*/  IADD3 R202, P2, PT, R76, R147, RZ ;  /* 0x000000934cca7210 */ /* 0x000fc80007f5e0ff */
[----:B------:R-:W-:Y:S01]  /*4ce0*/  IADD3 R160, P4, PT, R202, 0x83, RZ ;  /* 0x00000083caa07810 */ /* 0x000fe20007f9e0ff */
[----:B------:R-:W-:-:S04]  /*4cf0*/  IMAD.X R181, RZ, RZ, R109, P2 ;  /* 0x000000ffffb57224 */ /* 0x000fc800010e066d */
[----:B------:R-:W-:Y:S01]  /*4d00*/  IMAD.X R226, RZ, RZ, R181, P4 ;  /* 0x000000ffffe27224 */ /* 0x000fe200020e06b5 */
[----:B------:R-:W-:-:S05]  /*4d10*/  IADD3 R218, P4, PT, R202, 0x86, RZ ;  /* 0x00000086cada7810 */ /* 0x000fca0007f9e0ff */
[----:B------:R-:W-:Y:S01]  /*4d20*/  IMAD.X R223, RZ, RZ, R181, P4 ;  /* 0x000000ffffdf7224 */ /* 0x000fe200020e06b5 */
[----:B------:R-:W-:-:S05]  /*4d30*/  IADD3 R214, P4, PT, R202, 0x89, RZ ;  /* 0x00000089cad67810 */ /* 0x000fca0007f9e0ff */
[----:B------:R-:W-:Y:S01]  /*4d40*/  IMAD.X R217, RZ, RZ, R181, P4 ;  /* 0x000000ffffd97224 */ /* 0x000fe200020e06b5 */
[----:B------:R-:W-:-:S05]  /*4d50*/  IADD3 R208, P4, PT, R202, 0x8c, RZ ;  /* 0x0000008ccad07810 */ /* 0x000fca0007f9e0ff */
[----:B------:R-:W-:Y:S01]  /*4d60*/  IMAD.X R207, RZ, RZ, R181, P4 ;  /* 0x000000ffffcf7224 */ /* 0x000fe200020e06b5 */
[----:B------:R-:W-:-:S05]  /*4d70*/  IADD3 R200, P4, PT, R202, 0x8f, RZ ;  /* 0x0000008fcac87810 */ /* 0x000fca0007f9e0ff */
[----:B------:R-:W-:Y:S01]  /*4d80*/  IMAD.X R201, RZ, RZ, R181, P4 ;  /* 0x000000ffffc97224 */ /* 0x000fe200020e06b5 */
[C---:B------:R-:W-:Y:S02]  /*4d90*/  IADD3 R190, P4, PT, R202.reuse, 0x92, RZ ;  /* 0x00000092cabe7810 */ /* 0x040fe40007f9e0ff */
[----:B------:R-:W-:-:S03]  /*4da0*/  IADD3 R222, P2, PT, R202, 0x80, RZ ;  /* 0x00000080cade7810 */ /* 0x000fc60007f5e0ff */
[--C-:B------:R-:W-:Y:S01]  /*4db0*/  IMAD.X R195, RZ, RZ, R181.reuse, P4 ;  /* 0x000000ffffc37224 */ /* 0x100fe200020e06b5 */
[C---:B------:R-:W-:Y:S01]  /*4dc0*/  IADD3 R180, P4, PT, R202.reuse, 0x95, RZ ;  /* 0x00000095cab47810 */ /* 0x040fe20007f9e0ff */
[----:B------:R-:W-:Y:S01]  /*4dd0*/  IMAD.X R153, RZ, RZ, R181, P2 ;  /* 0x000000ffff997224 */ /* 0x000fe200010e06b5 */
[----:B------:R-:W-:-:S03]  /*4de0*/  IADD3 R36, P3, PT, R202, 0x82, RZ ;  /* 0x00000082ca247810 */ /* 0x000fc60007f7e0ff */
[--C-:B------:R-:W-:Y:S01]  /*4df0*/  IMAD.X R189, RZ, RZ, R181.reuse, P4 ;  /* 0x000000ffffbd7224 */ /* 0x100fe200020e06b5 */
[C---:B------:R-:W-:Y:S02]  /*4e00*/  IADD3 R172, P4, PT, R202.reuse, 0x98, RZ ;  /* 0x00000098caac7810 */ /* 0x040fe40007f9e0ff */
[C---:B------:R-:W-:Y:S01]  /*4e10*/  IADD3 R166, P2, PT, R202.reuse, 0x84, RZ ;  /* 0x00000084caa67810 */ /* 0x040fe20007f5e0ff */
[--C-:B------:R-:W-:Y:S01]  /*4e20*/  IMAD.X R185, RZ, RZ, R181.reuse, P3 ;  /* 0x000000ffffb97224 */ /* 0x100fe200018e06b5 */
        /* <DEDUP_REMOVED lines=9> */
[----:B------:R-:W-:Y:S01]  /*4ec0*/  IMAD.X R221, RZ, RZ, R181, P2 ;  /* 0x000000ffffdd7224 */ /* 0x000fe200010e06b5 */
[----:B------:R-:W-:Y:S01]  /*4ed0*/  UMOV UR8, 0x1 ;  /* 0x0000000100087882 */ /* 0x000fe20000000000 */
[----:B------:R-:W-:Y:S01]  /*4ee0*/  IADD3 R212, P2, PT, R202, 0x8a, RZ ;  /* 0x0000008acad47810 */ /* 0x000fe20007f5e0ff */
[----:B------:R-:W-:-:S04]  /*4ef0*/  @!UP0 UIADD3 UR8, UPT, UPT, -UR8, 0x100000, URZ ;  /* 0x0010000008088890 */ /* 0x000fc8000fffe1ff */
[----:B------:R-:W-:Y:S02]  /*4f00*/  @!UP0 USHF.L.U32 UR9, UR8, 0xb, URZ ;  /* 0x0000000b08098899 */ /* 0x000fe400080006ff */
[----:B------:R-:W-:Y:S01]  /*4f10*/  @!UP0 USHF.L.U32 UR8, UR8, 0x1, URZ ;  /* 0x0000000108088899 */ /* 0x000fe200080006ff */
[--C-:B------:R-:W-:Y:S01]  /*4f20*/  IMAD.X R219, RZ, RZ, R181.reuse, P3 ;  /* 0x000000ffffdb7224 */ /* 0x100fe200018e06b5 */
[C---:B------:R-:W-:Y:S01]  /*4f30*/  IADD3 R210, P3, PT, R202.reuse, 0x8b, RZ ;  /* 0x0000008bcad27810 */ /* 0x040fe20007f7e0ff */
[--C-:B------:R-:W-:Y:S01]  /*4f40*/  IMAD.X R173, RZ, RZ, R181.reuse, P4 ;  /* 0x000000ffffad7224 */ /* 0x100fe200020e06b5 */
[C---:B------:R-:W-:Y:S01]  /*4f50*/  IADD3 R182, P4, PT, R202.reuse, 0x9b, RZ ;  /* 0x0000009bcab67810 */ /* 0x040fe20007f9e0ff */
[--C-:B------:R-:W-:Y:S01]  /*4f60*/  IMAD.X R213, RZ, RZ, R181.reuse, P2 ;  /* 0x000000ffffd57224 */ /* 0x100fe200010e06b5 */
[C---:B------:R-:W-:Y:S01]  /*4f70*/  IADD3 R206, P2, PT, R202.reuse, 0x8d, RZ ;  /* 0x0000008dcace7810 */ /* 0x040fe20007f5e0ff */
[----:B------:R-:W-:Y:S01]  /*4f80*/  VOTEU.ALL UP2, P6 ;  /* 0x0000000000ff7886 */ /* 0x000fe20003040000 */
        /* <DEDUP_REMOVED lines=13> */
[----:B------:R-:W-:Y:S01]  /*5060*/  IADD3 R147, P1, PT, R147, 0x80, RZ ;  /* 0x0000008093937810 */ /* 0x000fe20007f3e0ff */
[--C-:B------:R-:W-:Y:S01]  /*5070*/  IMAD.X R179, RZ, RZ, R181.reuse, P4 ;  /* 0x000000ffffb37224 */ /* 0x100fe200020e06b5 */
[C---:B------:R-:W-:Y:S01]  /*5080*/  IADD3 R184, P3, PT, R202.reuse, 0x94, RZ ;  /* 0x00000094cab87810 */ /* 0x040fe20007f7e0ff */
[----:B------:R-:W-:Y:S01]  /*5090*/  IMAD.X R197, RZ, RZ, R181, P2 ;  /* 0x000000ffffc57224 */ /* 0x000fe200010e06b5 */
[----:B------:R-:W-:-:S02]  /*50a0*/  IADD3 R198, P4, PT, R202, 0x9e, RZ ;  /* 0x0000009ecac67810 */ /* 0x000fc40007f9e0ff */
[-C--:B------:R-:W-:Y:S02]  /*50b0*/  ISETP.GT.U32.AND P0, PT, R36, R75.reuse, PT ;  /* 0x0000004b2400720c */ /* 0x080fe40003f04070 */
[C---:B------:R-:W-:Y:S02]  /*50c0*/  IADD3 R178, P2, PT, R202.reuse, 0x96, RZ ;  /* 0x00000096cab27810 */ /* 0x040fe40007f5e0ff */
[C-C-:B------:R-:W-:Y:S01]  /*50d0*/  LOP3.LUT R36, R147.reuse, 0x35, R76.reuse, 0xfe, !PT ;  /* 0x0000003593247812 */ /* 0x140fe200078efe4c */
[----:B------:R-:W-:Y:S01]  /*50e0*/  IMAD.X R199, RZ, RZ, R181, P3 ;  /* 0x000000ffffc77224 */ /* 0x000fe200018e06b5 */
[----:B------:R-:W-:Y:S01]  /*50f0*/  LOP3.LUT R38, R147, 0x34, R76, 0xfe, !PT ;  /* 0x0000003493267812 */ /* 0x000fe200078efe4c */
[----:B------:R-:W-:Y:S01]  /*5100*/  IMAD.X R109, RZ, RZ, R109, P1 ;  /* 0x000000ffff6d7224 */ /* 0x000fe200008e066d */
[----:B------:R-:W-:Y:S01]  /*5110*/  IADD3 R174, P3, PT, R202, 0x97, RZ ;  /* 0x00000097caae7810 */ /* 0x000fe20007f7e0ff */
[--C-:B------:R-:W-:Y:S01]  /*5120*/  IMAD.X R183, RZ, RZ, R181.reuse, P4 ;  /* 0x000000ffffb77224 */ /* 0x100fe200020e06b5 */
[----:B------:R-:W-:Y:S01]  /*5130*/  ISETP.GT.U32.AND P1, PT, R36, R75, PT ;  /* 0x0000004b2400720c */ /* 0x000fe20003f24070 */
[----:B------:R-:W-:Y:S01]  /*5140*/  IMAD.X R191, RZ, RZ, R181, P2 ;  /* 0x000000ffffbf7224 */ /* 0x000fe200010e06b5 */
[----:B------:R-:W-:-:S02]  /*5150*/  IADD3 R202, P4, PT, R202, 0x9f, RZ ;  /* 0x0000009fcaca7810 */ /* 0x000fc40007f9e0ff */
[--C-:B------:R-:W-:Y:S02]  /*5160*/  LOP3.LUT R36, R147, 0x37, R76.reuse, 0xfe, !PT ;  /* 0x0000003793247812 */ /* 0x100fe400078efe4c */
[-C--:B------:R-:W-:Y:S01]  /*5170*/  ISETP.GT.U32.AND P2, PT, R38, R75.reuse, PT ;  /* 0x0000004b2600720c */ /* 0x080fe20003f44070 */
[--C-:B------:R-:W-:Y:S01]  /*5180*/  IMAD.X R193, RZ, RZ, R181.reuse, P3 ;  /* 0x000000ffffc17224 */ /* 0x100fe200018e06b5 */
[----:B------:R-:W-:Y:S01]  /*5190*/  ISETP.GT.U32.AND P3, PT, R36, R75, PT ;  /* 0x0000004b2400720c */ /* 0x000fe20003f64070 */
[----:B------:R-:W-:Y:S01]  /*51a0*/  IMAD.X R181, RZ, RZ, R181, P4 ;  /* 0x000000ffffb57224 */ /* 0x000fe200020e06b5 */
[C---:B------:R-:W-:Y:S02]  /*51b0*/  ISETP.GT.U32.AND.EX P1, PT, R109.reuse, RZ, PT, P1 ;  /* 0x000000ff6d00720c */ /* 0x040fe40003f24110 */
[----:B------:R-:W-:Y:S01]  /*51c0*/  ISETP.GT.U32.AND.EX P2, PT, R109, RZ, PT, P2 ;  /* 0x000000ff6d00720c */ /* 0x000fe20003f44120 */
[----:B--2---:R-:W-:Y:S04]  /*51d0*/  STS.U16 [R69+UR11+0x4000], R22 ;  /* 0x0040001645007988 */ /* 0x004fe8000800040b */
[----:B---3--:R-:W-:Y:S04]  /*51e0*/  STS.U16 [R69+UR11+0x4200], R24 ;  /* 0x0042001845007988 */ /* 0x008fe8000800040b */
[----:B-----5:R-:W-:Y:S04]  /*51f0*/  STS.U16 [R69+UR11+0x4400], R26 ;  /* 0x0044001a45007988 */ /* 0x020fe8000800040b */
[----:B------:R-:W-:Y:S04]  /*5200*/  STS.U16 [R69+UR11+0x4600], R28 ;  /* 0x0046001c45007988 */ /* 0x000fe8000800040b */
[----:B------:R-:W-:Y:S04]  /*5210*/  STS.U16 [R69+UR11+0x4800], R30 ;  /* 0x0048001e45007988 */ /* 0x000fe8000800040b */
[----:B------:R-:W-:Y:S04]  /*5220*/  STS.U16 [R69+UR11+0x4a00], R32 ;  /* 0x004a002045007988 */ /* 0x000fe8000800040b */
[----:B------:R-:W-:Y:S04]  /*5230*/  STS.U16 [R69+UR11+0x4c00], R34 ;  /* 0x004c002245007988 */ /* 0x000fe8000800040b */
[----:B------:R-:W-:Y:S04]  /*5240*/  STS.U16 [R69+UR11+0x4e00], R18 ;  /* 0x004e001245007988 */ /* 0x000fe8000800040b */
[----:B------:R-:W-:Y:S04]  /*5250*/  STS.U16 [R69+UR11+0x5000], R20 ;  /* 0x0050001445007988 */ /* 0x000fe8000800040b */
[----:B------:R0:W-:Y:S04]  /*5260*/  STS.U16 [R69+UR11+0x5200], R4 ;  /* 0x0052000445007988 */ /* 0x0001e8000800040b */
[----:B----4-:R1:W-:Y:S04]  /*5270*/  STS.U16 [R69+UR11+0x5400], R6 ;  /* 0x0054000645007988 */ /* 0x0103e8000800040b */
[----:B------:R2:W-:Y:S04]  /*5280*/  STS.U16 [R69+UR11+0x5600], R8 ;  /* 0x0056000845007988 */ /* 0x0005e8000800040b */
[----:B------:R2:W-:Y:S04]  /*5290*/  STS.U16 [R69+UR11+0x5800], R10 ;  /* 0x0058000a45007988 */ /* 0x0005e8000800040b */
[----:B------:R2:W-:Y:S04]  /*52a0*/  STS.U16 [R69+UR11+0x5a00], R12 ;  /* 0x005a000c45007988 */ /* 0x0005e8000800040b */
[----:B------:R2:W-:Y:S04]  /*52b0*/  STS.U16 [R69+UR11+0x5c00], R14 ;  /* 0x005c000e45007988 */ /* 0x0005e8000800040b */
[----:B------:R2:W-:Y:S01]  /*52c0*/  STS.U16 [R69+UR11+0x5e00], R16 ;  /* 0x005e001045007988 */ /* 0x0005e2000800040b */
[----:B------:R3:W-:Y:S06]  /*52d0*/  MEMBAR.ALL.CTA ;  /* 0x0000000000007992 */ /* 0x0007ec0000008000 */
[----:B---3--:R-:W-:Y:S04]  /*52e0*/  FENCE.VIEW.ASYNC.S ;  /* 0x00000000000073c6 */ /* 0x008fe80000000000 */
[----:B------:R-:W3:Y:S02]  /*52f0*/  FENCE.VIEW.ASYNC.S ;  /* 0x00000000000073c6 */ /* 0x000ee40000000000 */
[----:B---3--:R2:W3:Y:S01]  /*5300*/  @!UP2 SYNCS.EXCH.64 URZ, [UR11+0x8010], UR8 ;  /* 0x008010080bffa5b2 */ /* 0x0084e20008000100 */
[----:B0-----:R-:W-:-:S02]  /*5310*/  LOP3.LUT R4, R147, 0x36, R76, 0xfe, !PT ;  /* 0x0000003693047812 */ /* 0x001fc400078efe4c */
[----:B-1----:R-:W-:Y:S01]  /*5320*/  LOP3.LUT R6, R147, 0x31, R76, 0xfe, !PT ;  /* 0x0000003193067812 */ /* 0x002fe200078efe4c */
[----:B---3--:R-:W-:Y:S06]  /*5330*/  BAR.SYNC.DEFER_BLOCKING 0x0 ;  /* 0x0000000000007b1d */ /* 0x008fec0000010000 */
[----:B--2---:R-:W-:Y:S05]  /*5340*/  BRA.U UP1, `(.L_x_13) ;  /* 0x0000000101387547 */ /* 0x004fea000b800000 */
[----:B------:R-:W-:Y:S01]  /*5350*/  UIADD3 UR8, UPT, UPT, UR11, 0x8010, URZ ;  /* 0x000080100b087890 */ /* 0x000fe2000fffe0ff */
[----:B------:R-:W-:Y:S01]  /*5360*/  UMOV UR25, 0x40004040 ;  /* 0x4000404000197882 */ /* 0x000fe20000000000 */
[----:B------:R-:W-:Y:S01]  /*5370*/  UMOV UR26, UR4 ;  /* 0x00000004001a7c82 */ /* 0x000fe20008000000 */
[----:B------:R-:W-:Y:S01]  /*5380*/  UMOV UR27, 0x80004020 ;  /* 0x80004020001b7882 */ /* 0x000fe20000000000 */
[----:B------:R-:W-:Y:S01]  /*5390*/  UMOV UR30, 0x0 ;  /* 0x00000000001e7882 */ /* 0x000fe20000000000 */
[----:B------:R-:W-:Y:S01]  /*53a0*/  UMOV UR31, 0x8208010 ;  /* 0x08208010001f7882 */ /* 0x000fe20000000000 */
[----:B------:R-:W-:Y:S01]  /*53b0*/  UMOV UR9, URZ ;  /* 0x000000ff00097c82 */ /* 0x000fe20008000000 */
[----:B------:R-:W-:Y:S01]  /*53c0*/  UMOV UR50, 0x0 ;  /* 0x0000000000327882 */ /* 0x000fe20000000000 */
[----:B------:R-:W-:Y:S01]  /*53d0*/  UMOV UR51, 0x8208010 ;  /* 0x0820801000337882 */ /* 0x000fe20000000000 */
[----:B------:R0:W-:Y:S01]  /*53e0*/  UTCHMMA gdesc[UR24], gdesc[UR26], tmem[UR13], tmem[UR30], idesc[UR31], !UPT ;  /* 0x00ff1e1a180075ea */ /* 0x0001e2000f80000d */
[----:B------:R-:W-:Y:S01]  /*53f0*/  UMOV UR8, UR8 ;  /* 0x0000000800087c82 */ /* 0x000fe20008000000 */
[----:B------:R0:W-:Y:S01]  /*5400*/  UTCHMMA gdesc[UR34], gdesc[UR16], tmem[UR13], tmem[UR50], idesc[UR51], UPT ;  /* 0x00ff3210220075ea */ /* 0x0001e2000b80000d */
[----:B------:R0:W-:Y:S01]  /*5410*/  UTCBAR [UR8], URZ ;  /* 0x000000ff080073e9 */ /* 0x0001e200080000ff */
[----:B------:R-:W-:-:S02]  /*5420*/  NOP ;  /* 0x0000000000007918 */ /* 0x000fc40000000000 */
.L_x_13:
[----:B------:R-:W1:Y:S01]  /*5430*/  SYNCS.PHASECHK.TRANS64.TRYWAIT P4, [UR11+0x8010], RZ ;  /* 0x008010ffff0075a7 */ /* 0x000e62000808110b */
[----:B------:R-:W-:Y:S02]  /*5440*/  SEL R161, RZ, 0x4, !P1 ;  /* 0x00000004ffa17807 */ /* 0x000fe40004800000 */
[----:B------:R-:W-:Y:S02]  /*5450*/  SEL R162, RZ, 0x7fff8, !P2 ;  /* 0x0007fff8ffa27807 */ /* 0x000fe40005000000 */
[-C--:B------:R-:W-:Y:S02]  /*5460*/  ISETP.GT.U32.AND P1, PT, R4, R75.reuse, PT ;  /* 0x0000004b0400720c */ /* 0x080fe40003f24070 */
[----:B------:R-:W-:Y:S02]  /*5470*/  ISETP.GT.U32.AND P2, PT, R6, R75, PT ;  /* 0x0000004b0600720c */ /* 0x000fe40003f44070 */
[----:B------:R-:W-:Y:S02]  /*5480*/  ISETP.GT.U32.AND.EX P3, PT, R109, RZ, PT, P3 ;  /* 0x000000ff6d00720c */ /* 0x000fe40003f64130 */
[----:B------:R-:W-:-:S02]  /*5490*/  LOP3.LUT R6, R147, 0x30, R76, 0xfe, !PT ;  /* 0x0000003093067812 */ /* 0x000fc400078efe4c */
[----:B------:R-:W-:Y:S02]  /*54a0*/  ISETP.GT.U32.AND.EX P1, PT, R109, RZ, PT, P1 ;  /* 0x000000ff6d00720c */ /* 0x000fe40003f24110 */
[----:B------:R-:W-:Y:S02]  /*54b0*/  SEL R168, RZ, 0x1, !P3 ;  /* 0x00000001ffa87807 */ /* 0x000fe40005800000 */
[--C-:B------:R-:W-:Y:S02]  /*54c0*/  LOP3.LUT R4, R147, 0x33, R76.reuse, 0xfe, !PT ;  /* 0x0000003393047812 */ /* 0x100fe400078efe4c */
[----:B------:R-:W-:Y:S02]  /*54d0*/  ISETP.GT.U32.AND P3, PT, R6, R75, PT ;  /* 0x0000004b0600720c */ /* 0x000fe40003f64070 */
[----:B------:R-:W-:Y:S02]  /*54e0*/  ISETP.GT.U32.AND.EX P2, PT, R109, RZ, PT, P2 ;  /* 0x000000ff6d00720c */ /* 0x000fe40003f44120 */
[----:B------:R-:W-:-:S02]  /*54f0*/  LOP3.LUT R6, R147, 0x32, R76, 0xfe, !PT ;  /* 0x0000003293067812 */ /* 0x000fc400078efe4c */
[----:B------:R-:W-:Y:S02]  /*5500*/  SEL R169, RZ, 0x1fffe, !P1 ;  /* 0x0001fffeffa97807 */ /* 0x000fe40004800000 */
[-C--:B------:R-:W-:Y:S02]  /*5510*/  ISETP.GT.U32.AND P1, PT, R4, R75.reuse, PT ;  /* 0x0000004b0400720c */ /* 0x080fe40003f24070 */
[----:B------:R-:W-:Y:S02]  /*5520*/  ISETP.GT.U32.AND.EX P3, PT, R109, RZ, PT, P3 ;  /* 0x000000ff6d00720c */ /* 0x000fe40003f64130 */
[----:B------:R-:W-:Y:S02]  /*5530*/  SEL R158, RZ, 0x4, !P2 ;  /* 0x00000004ff9e7807 */ /* 0x000fe40005000000 */
[----:B------:R-:W-:Y:S02]  /*5540*/  LOP3.LUT R4, R147, 0x3d, R76, 0xfe, !PT ;  /* 0x0000003d93047812 */ /* 0x000fe400078efe4c */
[----:B------:R-:W-:-:S02]  /*5550*/  ISETP.GT.U32.AND P2, PT, R6, R75, PT ;  /* 0x0000004b0600720c */ /* 0x000fc40003f44070 */
[----:B------:R-:W-:Y:S02]  /*5560*/  SEL R159, RZ, 0x7fff8, !P3 ;  /* 0x0007fff8ff9f7807 */ /* 0x000fe40005800000 */
[----:B------:R-:W-:Y:S02]  /*5570*/  ISETP.GT.U32.AND P3, PT, R4, R75, PT ;  /* 0x0000004b0400720c */ /* 0x000fe40003f64070 */
[C---:B------:R-:W-:Y:S02]  /*5580*/  ISETP.GT.U32.AND.EX P2, PT, R109.reuse, RZ, PT, P2 ;  /* 0x000000ff6d00720c */ /* 0x040fe40003f44120 */
[----:B------:R-:W-:Y:S02]  /*5590*/  ISETP.GT.U32.AND.EX P1, PT, R109, RZ, PT, P1 ;  /* 0x000000ff6d00720c */ /* 0x000fe40003f24110 */
[C-C-:B------:R-:W-:Y:S02]  /*55a0*/  LOP3.LUT R4, R147.reuse, 0x3e, R76.reuse, 0xfe, !PT ;  /* 0x0000003e93047812 */ /* 0x140fe400078efe4c */
[----:B------:R-:W-:-:S02]  /*55b0*/  LOP3.LUT R6, R147, 0x3c, R76, 0xfe, !PT ;  /* 0x0000003c93067812 */ /* 0x000fc400078efe4c */
[----:B------:R-:W-:Y:S02]  /*55c0*/  SEL R164, RZ, 0x1fffe, !P2 ;  /* 0x0001fffeffa47807 */ /* 0x000fe40005000000 */
[----:B------:R-:W-:Y:S02]  /*55d0*/  SEL R167, RZ, 0x1, !P1 ;  /* 0x00000001ffa77807 */ /* 0x000fe40004800000 */
[-C--:B------:R-:W-:Y:S02]  /*55e0*/  ISETP.GT.U32.AND P2, PT, R4, R75.reuse, PT ;  /* 0x0000004b0400720c */ /* 0x080fe40003f44070 */
[----:B------:R-:W-:Y:S02]  /*55f0*/  ISETP.GT.U32.AND P1, PT, R6, R75, PT ;  /* 0x0000004b0600720c */ /* 0x000fe40003f24070 */
[----:B------:R-:W-:Y:S01]  /*5600*/  LOP3.LUT R4, R147, 0x39, R76, 0xfe, !PT ;  /* 0x0000003993047812 */ /* 0x000fe200078efe4c */
[----:B-1----:R-:W-:Y:S10]  /*5610*/  @!P4 BRA `(.L_x_14) ;  /* 0x000000400040c947 */ /* 0x002ff40003800000 */
.L_x_23:
[-C--:B------:R-:W-:Y:S01]  /*5620*/  ISETP.GT.U32.AND P4, PT, R4, R75.reuse, PT ;  /* 0x0000004b0400720c */ /* 0x080fe20003f84070 */
[----:B------:R-:W-:Y:S01]  /*5630*/  BAR.SYNC.DEFER_BLOCKING 0x0 ;  /* 0x0000000000007b1d */ /* 0x000fe20000010000 */
[----:B------:R-:W-:Y:S01]  /*5640*/  ISETP.GT.U32.AND.EX P3, PT, R109, RZ, PT, P3 ;  /* 0x000000ff6d00720c */ /* 0x000fe20003f64130 */
[----:B------:R-:W-:Y:S01]  /*5650*/  IMAD.IADD R168, R168, 0x1, R169 ;  /* 0x00000001a8a87824 */ /* 0x000fe200078e02a9 */
[----:B------:R-:W-:Y:S01]  /*5660*/  LOP3.LUT R228, R147, 0x38, R76, 0xfe, !PT ;  /* 0x0000003893e47812 */ /* 0x000fe200078efe4c */
[----:B------:R-:W-:Y:S01]  /*5670*/  IMAD.IADD R164, R167, 0x1, R164 ;  /* 0x00000001a7a47824 */ /* 0x000fe200078e02a4 */
[----:B------:R-:W-:Y:S02]  /*5680*/  SEL R156, RZ, 0x4, !P3 ;  /* 0x00000004ff9c7807 */ /* 0x000fe40005800000 */
[----:B------:R-:W-:Y:S01]  /*5690*/  ISETP.GT.U32.AND P3, PT, R228, R75, PT ;  /* 0x0000004be400720c */ /* 0x000fe20003f64070 */
[----:B------:R-:W-:Y:S01]  /*56a0*/  LDTM.16dp32bit_t0_t15.x64 R4, tmem[UR14] ;  /* 0x0000000e000479ee */ /* 0x000fe20008b00000 */
[----:B------:R-:W1:Y:S01]  /*56b0*/  LDTM.16dp32bit_t16_t31.x64 R4, tmem[UR14+0x40] ;  /* 0x0000400e000479ee */ /* 0x000e620008b20000 */
[----:B------:R-:W-:-:S02]  /*56c0*/  ISETP.GT.U32.AND.EX P1, PT, R109, RZ, PT, P1 ;  /* 0x000000ff6d00720c */ /* 0x000fc40003f24110 */
[--C-:B------:R-:W-:Y:S02]  /*56d0*/  LOP3.LUT R228, R147, 0x3b, R76.reuse, 0xfe, !PT ;  /* 0x0000003b93e47812 */ /* 0x100fe400078efe4c */
[----:B------:R-:W-:Y:S02]  /*56e0*/  ISETP.GT.U32.AND.EX P2, PT, R109, RZ, PT, P2 ;  /* 0x000000ff6d00720c */ /* 0x000fe40003f44120 */
[----:B------:R-:W-:Y:S02]  /*56f0*/  LOP3.LUT R230, R147, 0x3a, R76, 0xfe, !PT ;  /* 0x0000003a93e67812 */ /* 0x000fe400078efe4c */
[----:B------:R-:W-:Y:S02]  /*5700*/  SEL R157, RZ, 0x7fff8, !P1 ;  /* 0x0007fff8ff9d7807 */ /* 0x000fe40004800000 */
[----:B------:R-:W-:Y:S02]  /*5710*/  ISETP.GT.U32.AND P1, PT, R228, R75, PT ;  /* 0x0000004be400720c */ /* 0x000fe40003f24070 */
[----:B------:R-:W-:-:S02]  /*5720*/  ISETP.GT.U32.AND.EX P4, PT, R109, RZ, PT, P4 ;  /* 0x000000ff6d00720c */ /* 0x000fc40003f84140 */
[----:B------:R-:W-:Y:S01]  /*5730*/  SEL R163, RZ, 0x1fffe, !P2 ;  /* 0x0001fffeffa37807 */ /* 0x000fe20005000000 */
[----:B------:R-:W2:Y:S01]  /*5740*/  @!P6 SYNCS.CCTL.IV [UR11+0x8010] ;  /* 0x00801000ff00e9b1 */ /* 0x000ea2000800000b */
[C---:B------:R-:W-:Y:S01]  /*5750*/  ISETP.GT.U32.AND.EX P3, PT, R109.reuse, RZ, PT, P3 ;  /* 0x000000ff6d00720c */ /* 0x040fe20003f64130 */
[----:B------:R-:W-:Y:S01]  /*5760*/  NOP ;  /* 0x0000000000007918 */ /* 0x000fe20000000000 */
[-C--:B------:R-:W-:Y:S02]  /*5770*/  ISETP.GT.U32.AND P2, PT, R230, R75.reuse, PT ;  /* 0x0000004be600720c */ /* 0x080fe40003f44070 */
[----:B------:R-:W-:Y:S02]  /*5780*/  SEL R155, RZ, 0x4, !P4 ;  /* 0x00000004ff9b7807 */ /* 0x000fe40006000000 */
[----:B------:R-:W-:Y:S01]  /*5790*/  ISETP.GT.U32.AND.EX P1, PT, R109, RZ, PT, P1 ;  /* 0x000000ff6d00720c */ /* 0x000fe20003f24110 */
[----:B-1----:R-:W-:Y:S01]  /*57a0*/  FMUL R4, R4, UR33 ;  /* 0x0000002104047c20 */ /* 0x002fe20008400000 */
[-C--:B------:R-:W-:Y:S01]  /*57b0*/  ISETP.GT.U32.AND P4, PT, R160, R75.reuse, PT ;  /* 0x0000004ba000720c */ /* 0x080fe20003f84070 */
[----:B------:R-:W-:Y:S01]  /*57c0*/  FMUL R7, R7, UR33 ;  /* 0x0000002107077c20 */ /* 0x000fe20008400000 */
[----:B------:R-:W-:Y:S01]  /*57d0*/  SEL R160, RZ, 0x7fff8, !P3 ;  /* 0x0007fff8ffa07807 */ /* 0x000fe20005800000 */
[----:B------:R-:W-:Y:S01]  /*57e0*/  FMUL R5, R5, UR33 ;  /* 0x0000002105057c20 */ /* 0x000fe20008400000 */
[----:B------:R-:W-:Y:S01]  /*57f0*/  ISETP.GT.U32.AND.EX P2, PT, R109, RZ, PT, P2 ;  /* 0x000000ff6d00720c */ /* 0x000fe20003f44120 */
[----:B------:R-:W-:Y:S01]  /*5800*/  FMUL R8, R8, UR33 ;  /* 0x0000002108087c20 */ /* 0x000fe20008400000 */
[-C--:B------:R-:W-:Y:S01]  /*5810*/  ISETP.GT.U32.AND P3, PT, R166, R75.reuse, PT ;  /* 0x0000004ba600720c */ /* 0x080fe20003f64070 */
[----:B------:R-:W-:Y:S01]  /*5820*/  FMUL R10, R10, UR33 ;  /* 0x000000210a0a7c20 */ /* 0x000fe20008400000 */
[----:B------:R-:W-:Y:S01]  /*5830*/  SEL R166, RZ, 0x1, !P1 ;  /* 0x00000001ffa67807 */ /* 0x000fe20004800000 */
[----:B------:R-:W-:Y:S01]  /*5840*/  FMUL R39, R39, UR33 ;  /* 0x0000002127277c20 */ /* 0x000fe20008400000 */
[CC--:B------:R-:W-:Y:S01]  /*5850*/  ISETP.GT.U32.AND P1, PT, R222.reuse, R75.reuse, PT ;  /* 0x0000004bde00720c */ /* 0x0c0fe20003f24070 */
[----:B------:R-:W-:Y:S01]  /*5860*/  FMUL R41, R41, UR33 ;  /* 0x0000002129297c20 */ /* 0x000fe20008400000 */
[----:B------:R-:W-:Y:S01]  /*5870*/  SEL R165, RZ, 0x1fffe, !P2 ;  /* 0x0001fffeffa57807 */ /* 0x000fe20005000000 */
[----:B------:R-:W-:Y:S01]  /*5880*/  FMUL R43, R43, UR33 ;  /* 0x000000212b2b7c20 */ /* 0x000fe20008400000 */
[-C--:B------:R-:W-:Y:S01]  /*5890*/  ISETP.GE.U32.AND P2, PT, R222, R75.reuse, PT ;  /* 0x0000004bde00720c */ /* 0x080fe20003f46070 */
[----:B------:R-:W-:Y:S01]  /*58a0*/  FMUL R45, R45, UR33 ;  /* 0x000000212d2d7c20 */ /* 0x000fe20008400000 */
[----:B------:R-:W-:Y:S01]  /*58b0*/  ISETP.GT.U32.AND.EX P0, PT, R185, RZ, PT, P0 ;  /* 0x000000ffb900720c */ /* 0x000fe20003f04100 */
[----:B------:R-:W-:Y:S01]  /*58c0*/  FMUL R185, R6, UR33 ;  /* 0x0000002106b97c20 */ /* 0x000fe20008400000 */
[C---:B------:R-:W-:Y:S01]  /*58d0*/  ISETP.GT.U32.AND.EX P1, PT, R153.reuse, RZ, PT, P1 ;  /* 0x000000ff9900720c */ /* 0x040fe20003f24110 */
[----:B------:R-:W-:Y:S01]  /*58e0*/  IMAD.IADD R165, R166, 0x1, R165 ;  /* 0x00000001a6a57824 */ /* 0x000fe200078e02a5 */
[----:B------:R-:W-:Y:S01]  /*58f0*/  ISETP.GE.U32.AND.EX P2, PT, R153, RZ, PT, P2 ;  /* 0x000000ff9900720c */ /* 0x000fe20003f46120 */
[----:B------:R-:W-:Y:S01]  /*5900*/  FMUL R46, R46, UR33 ;  /* 0x000000212e2e7c20 */ /* 0x000fe20008400000 */
[----:B------:R-:W-:Y:S01]  /*5910*/  ISETP.GT.U32.AND.EX P4, PT, R226, RZ, PT, P4 ;  /* 0x000000ffe200720c */ /* 0x000fe20003f84140 */
[----:B------:R-:W-:Y:S01]  /*5920*/  FMUL R47, R47, UR33 ;  /* 0x000000212f2f7c20 */ /* 0x000fe20008400000 */
[----:B------:R-:W-:Y:S01]  /*5930*/  FSEL R153, R4, -INF , !P1 ;  /* 0xff80000004997808 */ /* 0x000fe20004800000 */
[----:B------:R-:W-:Y:S01]  /*5940*/  FMUL R49, R49, UR33 ;  /* 0x0000002131317c20 */ /* 0x000fe20008400000 */
[----:B------:R-:W-:Y:S01]  /*5950*/  FSEL R4, R185, -INF , !P0 ;  /* 0xff800000b9047808 */ /* 0x000fe20004000000 */
[----:B------:R-:W-:Y:S01]  /*5960*/  FMUL R51, R51, UR33 ;  /* 0x0000002133337c20 */ /* 0x000fe20008400000 */
[-C--:B------:R-:W-:Y:S01]  /*5970*/  ISETP.GT.U32.AND P1, PT, R220, R75.reuse, PT ;  /* 0x0000004bdc00720c */ /* 0x080fe20003f24070 */
[----:B------:R-:W-:Y:S01]  /*5980*/  FMUL R53, R53, UR33 ;  /* 0x0000002135357c20 */ /* 0x000fe20008400000 */
[-C--:B------:R-:W-:Y:S01]  /*5990*/  ISETP.GT.U32.AND P0, PT, R154, R75.reuse, PT ;  /* 0x0000004b9a00720c */ /* 0x080fe20003f04070 */
[----:B------:R-:W-:Y:S01]  /*59a0*/  FMUL R55, R55, UR33 ;  /* 0x0000002137377c20 */ /* 0x000fe20008400000 */
[----:B------:R-:W-:Y:S01]  /*59b0*/  FSEL R154, R7, -INF , !P4 ;  /* 0xff800000079a7808 */ /* 0x000fe20006000000 */
[----:B------:R-:W-:Y:S01]  /*59c0*/  FMUL R57, R57, UR33 ;  /* 0x0000002139397c20 */ /* 0x000fe20008400000 */
[----:B------:R-:W-:Y:S01]  /*59d0*/  FSEL R6, R5, -INF , !P2 ;  /* 0xff80000005067808 */ /* 0x000fe20005000000 */
[----:B------:R-:W-:Y:S01]  /*59e0*/  FMUL R5, R9, UR33 ;  /* 0x0000002109057c20 */ /* 0x000fe20008400000 */
[-C--:B------:R-:W-:Y:S01]  /*59f0*/  ISETP.GT.U32.AND P4, PT, R216, R75.reuse, PT ;  /* 0x0000004bd800720c */ /* 0x080fe20003f84070 */
[----:B------:R-:W-:Y:S01]  /*5a00*/  FMUL R9, R12, UR33 ;  /* 0x000000210c097c20 */ /* 0x000fe20008400000 */
[----:B------:R-:W-:Y:S01]  /*5a10*/  ISETP.GT.U32.AND.EX P1, PT, R224, RZ, PT, P1 ;  /* 0x000000ffe000720c */ /* 0x000fe20003f24110 */
[----:B------:R-:W-:Y:S01]  /*5a20*/  FMUL R12, R14, UR33 ;  /* 0x000000210e0c7c20 */ /* 0x000fe20008400000 */
[----:B------:R-:W-:Y:S01]  /*5a30*/  ISETP.GT.U32.AND.EX P3, PT, R225, RZ, PT, P3 ;  /* 0x000000ffe100720c */ /* 0x000fe20003f64130 */
[----:B------:R-:W-:Y:S01]  /*5a40*/  FMUL R14, R16, UR33 ;  /* 0x00000021100e7c20 */ /* 0x000fe20008400000 */
[----:B------:R-:W-:Y:S01]  /*5a50*/  ISETP.GT.U32.AND.EX P4, PT, R219, RZ, PT, P4 ;  /* 0x000000ffdb00720c */ /* 0x000fe20003f84140 */
[----:B------:R-:W-:Y:S01]  /*5a60*/  FMUL R16, R18, UR33 ;  /* 0x0000002112107c20 */ /* 0x000fe20008400000 */
[----:B------:R-:W-:Y:S01]  /*5a70*/  FSEL R5, R5, -INF , !P1 ;  /* 0xff80000005057808 */ /* 0x000fe20004800000 */
        /* <DEDUP_REMOVED lines=17> */
[-C--:B------:R-:W-:Y:S01]  /*5b90*/  ISETP.GT.U32.AND P3, PT, R214, R75.reuse, PT ;  /* 0x0000004bd600720c */ /* 0x080fe20003f64070 */
        /* <DEDUP_REMOVED lines=13> */
[----:B------:R-:W-:Y:S01]  /*5c70*/  FSEL R10, R10, -INF , !P2 ;  /* 0xff8000000a0a7808 */ /* 0x000fe20005000000 */
[----:B------:R-:W-:Y:S01]  /*5c80*/  FMUL R28, R30, UR33 ;  /* 0x000000211e1c7c20 */ /* 0x000fe20008400000 */
[-C--:B------:R-:W-:Y:S01]  /*5c90*/  ISETP.GT.U32.AND P0, PT, R208, R75.reuse, PT ;  /* 0x0000004bd000720c */ /* 0x080fe20003f04070 */
[----:B------:R-:W-:Y:S01]  /*5ca0*/  FMUL R30, R31, UR33 ;  /* 0x000000211f1e7c20 */ /* 0x000fe20008400000 */
[----:B------:R-:W-:Y:S01]  /*5cb0*/  ISETP.GT.U32.AND.EX P3, PT, R217, RZ, PT, P3 ;  /* 0x000000ffd900720c */ /* 0x000fe20003f64130 */
[----:B------:R-:W-:Y:S01]  /*5cc0*/  FMUL R31, R33, UR33 ;  /* 0x00000021211f7c20 */ /* 0x000fe20008400000 */
[-C--:B------:R-:W-:Y:S01]  /*5cd0*/  ISETP.GT.U32.AND P2, PT, R210, R75.reuse, PT ;  /* 0x0000004bd200720c */ /* 0x080fe20003f44070 */
[----:B------:R-:W-:Y:S01]  /*5ce0*/  FMUL R33, R35, UR33 ;  /* 0x0000002123217c20 */ /* 0x000fe20008400000 */
[----:B------:R-:W-:Y:S01]  /*5cf0*/  ISETP.GT.U32.AND.EX P1, PT, R201, RZ, PT, P1 ;  /* 0x000000ffc900720c */ /* 0x000fe20003f24110 */
[----:B------:R-:W-:Y:S01]  /*5d00*/  FMUL R35, R37, UR33 ;  /* 0x0000002125237c20 */ /* 0x000fe20008400000 */
[----:B------:R-:W-:Y:S01]  /*5d10*/  ISETP.GT.U32.AND.EX P4, PT, R195, RZ, PT, P4 ;  /* 0x000000ffc300720c */ /* 0x000fe20003f84140 */
[----:B------:R-:W-:Y:S01]  /*5d20*/  FMUL R37, R38, UR33 ;  /* 0x0000002126257c20 */ /* 0x000fe20008400000 */
[----:B------:R-:W-:Y:S01]  /*5d30*/  FSEL R11, R11, -INF , !P3 ;  /* 0xff8000000b0b7808 */ /* 0x000fe20005800000 */
[----:B------:R-:W-:Y:S01]  /*5d40*/  FMUL R38, R40, UR33 ;  /* 0x0000002128267c20 */ /* 0x000fe20008400000 */
[----:B------:R-:W-:Y:S01]  /*5d50*/  ISETP.GT.U32.AND.EX P0, PT, R207, RZ, PT, P0 ;  /* 0x000000ffcf00720c */ /* 0x000fe20003f04100 */
[----:B------:R-:W-:Y:S01]  /*5d60*/  FMUL R40, R42, UR33 ;  /* 0x000000212a287c20 */ /* 0x000fe20008400000 */
[----:B------:R-:W-:Y:S01]  /*5d70*/  ISETP.GT.U32.AND.EX P2, PT, R215, RZ, PT, P2 ;  /* 0x000000ffd700720c */ /* 0x000fe20003f44120 */
[----:B------:R-:W-:Y:S01]  /*5d80*/  FMUL R56, R56, UR33 ;  /* 0x0000002138387c20 */ /* 0x000fe20008400000 */
[-C--:B------:R-:W-:Y:S01]  /*5d90*/  ISETP.GT.U32.AND P3, PT, R204, R75.reuse, PT ;  /* 0x0000004bcc00720c */ /* 0x080fe20003f64070 */
        /* <DEDUP_REMOVED lines=13> */
[----:B------:R-:W-:Y:S01]  /*5e70*/  ISETP.GT.U32.AND.EX P3, PT, R211, RZ, PT, P3 ;  /* 0x000000ffd300720c */ /* 0x000fe20003f64130 */
[----:B------:R-:W-:Y:S01]  /*5e80*/  FMUL R66, R66, UR33 ;  /* 0x0000002142427c20 */ /* 0x000fe20008400000 */
[-C--:B------:R-:W-:Y:S01]  /*5e90*/  ISETP.GT.U32.AND P0, PT, R192, R75.reuse, PT ;  /* 0x0000004bc000720c */ /* 0x080fe20003f04070 */
[----:B------:R-:W-:Y:S01]  /*5ea0*/  FMUL R67, R67, UR33 ;  /* 0x0000002143437c20 */ /* 0x000fe20008400000 */
[----:B------:R-:W-:Y:S01]  /*5eb0*/  ISETP.GT.U32.AND P2, PT, R196, R75, PT ;  /* 0x0000004bc400720c */ /* 0x000fe20003f44070 */
[----:B------:R-:W-:Y:S01]  /*5ec0*/  IMAD.WIDE R166, R149, 0x2, R144 ;  /* 0x0000000295a67825 */ /* 0x000fe200078e0290 */
[----:B------:R-:W-:-:S02]  /*5ed0*/  ISETP.GT.U32.AND.EX P1, PT, R199, RZ, PT, P1 ;  /* 0x000000ffc700720c */ /* 0x000fc40003f24110 */
[----:B------:R-:W-:Y:S02]  /*5ee0*/  ISETP.GT.U32.AND.EX P4, PT, R193, RZ, PT, P4 ;  /* 0x000000ffc100720c */ /* 0x000fe40003f84140 */
[----:B------:R-:W-:Y:S02]  /*5ef0*/  FSEL R16, R16, -INF , !P3 ;  /* 0xff80000010107808 */ /* 0x000fe40005800000 */
[----:B------:R-:W-:Y:S02]  /*5f00*/  ISETP.GT.U32.AND.EX P0, PT, R205, RZ, PT, P0 ;  /* 0x000000ffcd00720c */ /* 0x000fe40003f04100 */
[----:B------:R-:W-:Y:S02]  /*5f10*/  ISETP.GT.U32.AND P3, PT, R186, R75, PT ;  /* 0x0000004bba00720c */ /* 0x000fe40003f64070 */
[----:B------:R-:W-:Y:S02]  /*5f20*/  ISETP.GT.U32.AND.EX P2, PT, R203, RZ, PT, P2 ;  /* 0x000000ffcb00720c */ /* 0x000fe40003f44120 */
[----:B------:R-:W-:-:S02]  /*5f30*/  FSEL R22, R22, -INF , !P1 ;  /* 0xff80000016167808 */ /* 0x000fc40004800000 */
[-C--:B------:R-:W-:Y:S02]  /*5f40*/  ISETP.GT.U32.AND P1, PT, R170, R75.reuse, PT ;  /* 0x0000004baa00720c */ /* 0x080fe40003f24070 */
[----:B------:R-:W-:Y:S02]  /*5f50*/  FSEL R25, R25, -INF , !P4 ;  /* 0xff80000019197808 */ /* 0x000fe40006000000 */
[----:B------:R-:W-:Y:S02]  /*5f60*/  FSEL R19, R19, -INF , !P0 ;  /* 0xff80000013137808 */ /* 0x000fe40004000000 */
[-C--:B------:R-:W-:Y:S02]  /*5f70*/  ISETP.GT.U32.AND P4, PT, R188, R75.reuse, PT ;  /* 0x0000004bbc00720c */ /* 0x080fe40003f84070 */
[----:B------:R-:W-:Y:S02]  /*5f80*/  FSEL R18, R18, -INF , !P2 ;  /* 0xff80000012127808 */ /* 0x000fe40005000000 */
[----:B------:R-:W-:-:S02]  /*5f90*/  ISETP.GT.U32.AND P0, PT, R178, R75, PT ;  /* 0x0000004bb200720c */ /* 0x000fc40003f04070 */
[----:B------:R-:W-:Y:S02]  /*5fa0*/  ISETP.GT.U32.AND.EX P3, PT, R197, RZ, PT, P3 ;  /* 0x000000ffc500720c */ /* 0x000fe40003f64130 */
[----:B------:R-:W-:Y:S02]  /*5fb0*/  ISETP.GT.U32.AND P2, PT, R180, R75, PT ;  /* 0x0000004bb400720c */ /* 0x000fe40003f44070 */
[----:B------:R-:W-:Y:S02]  /*5fc0*/  ISETP.GT.U32.AND.EX P1, PT, R171, RZ, PT, P1 ;  /* 0x000000ffab00720c */ /* 0x000fe40003f24110 */
[----:B------:R-:W-:Y:S02]  /*5fd0*/  ISETP.GT.U32.AND.EX P4, PT, R177, RZ, PT, P4 ;  /* 0x000000ffb100720c */ /* 0x000fe40003f84140 */
[----:B------:R-:W-:Y:S02]  /*5fe0*/  FSEL R21, R21, -INF , !P3 ;  /* 0xff80000015157808 */ /* 0x000fe40005800000 */
[----:B------:R-:W-:-:S02]  /*5ff0*/  ISETP.GT.U32.AND.EX P0, PT, R191, RZ, PT, P0 ;  /* 0x000000ffbf00720c */ /* 0x000fc40003f04100 */
[----:B------:R-:W-:Y:S02]  /*6000*/  LOP3.LUT R32, R147, 0x2f, R76, 0xfe, !PT ;  /* 0x0000002f93207812 */ /* 0x000fe400078efe4c */
[-C--:B------:R-:W-:Y:S02]  /*6010*/  ISETP.GT.U32.AND P3, PT, R172, R75.reuse, PT ;  /* 0x0000004bac00720c */ /* 0x080fe40003f64070 */
[----:B------:R-:W-:Y:S02]  /*6020*/  ISETP.GT.U32.AND.EX P2, PT, R189, RZ, PT, P2 ;  /* 0x000000ffbd00720c */ /* 0x000fe40003f44120 */
[----:B------:R-:W-:Y:S02]  /*6030*/  FSEL R27, R27, -INF , !P1 ;  /* 0xff8000001b1b7808 */ /* 0x000fe40004800000 */
[----:B------:R-:W-:Y:S02]  /*6040*/  ISETP.GT.U32.AND P1, PT, R198, R75, PT ;  /* 0x0000004bc600720c */ /* 0x000fe40003f24070 */
[----:B------:R-:W-:-:S02]  /*6050*/  FSEL R29, R29, -INF , !P4 ;  /* 0xff8000001d1d7808 */ /* 0x000fc40006000000 */
[----:B------:R-:W-:Y:S02]  /*6060*/  FSEL R24, R24, -INF , !P0 ;  /* 0xff80000018187808 */ /* 0x000fe40004000000 */
[-C--:B------:R-:W-:Y:S01]  /*6070*/  ISETP.GT.U32.AND P4, PT, R32, R75.reuse, PT ;  /* 0x0000004b2000720c */ /* 0x080fe20003f84070 */
[----:B------:R-:W-:Y:S01]  /*6080*/  FMUL R32, R34, UR33 ;  /* 0x0000002122207c20 */ /* 0x000fe20008400000 */
[----:B------:R-:W-:Y:S02]  /*6090*/  FSEL R23, R23, -INF , !P2 ;  /* 0xff80000017177808 */ /* 0x000fe40005000000 */
[-C--:B------:R-:W-:Y:S02]  /*60a0*/  ISETP.GT.U32.AND P0, PT, R182, R75.reuse, PT ;  /* 0x0000004bb600720c */ /* 0x080fe40003f04070 */
[----:B------:R-:W-:Y:S02]  /*60b0*/  ISETP.GT.U32.AND.EX P3, PT, R187, RZ, PT, P3 ;  /* 0x000000ffbb00720c */ /* 0x000fe40003f64130 */
[----:B------:R-:W-:-:S02]  /*60c0*/  ISETP.GT.U32.AND P2, PT, R176, R75, PT ;  /* 0x0000004bb000720c */ /* 0x000fc40003f44070 */
[----:B------:R-:W-:Y:S02]  /*60d0*/  ISETP.GT.U32.AND.EX P1, PT, R183, RZ, PT, P1 ;  /* 0x000000ffb700720c */ /* 0x000fe40003f24110 */
[----:B------:R-:W-:Y:S02]  /*60e0*/  LOP3.LUT R34, R147, 0x20, R76, 0xfe, !PT ;  /* 0x0000002093227812 */ /* 0x000fe400078efe4c */
[----:B------:R-:W-:Y:S02]  /*60f0*/  FSEL R26, R26, -INF , !P3 ;  /* 0xff8000001a1a7808 */ /* 0x000fe40005800000 */
[----:B------:R-:W-:Y:S02]  /*6100*/  ISETP.GT.U32.AND.EX P0, PT, R175, RZ, PT, P0 ;  /* 0x000000ffaf00720c */ /* 0x000fe40003f04100 */
[----:B------:R-:W-:Y:S02]  /*6110*/  ISETP.GT.U32.AND.EX P2, PT, R173, RZ, PT, P2 ;  /* 0x000000ffad00720c */ /* 0x000fe40003f44120 */
[----:B------:R-:W-:-:S02]  /*6120*/  ISETP.GT.U32.AND P3, PT, R194, R75, PT ;  /* 0x0000004bc200720c */ /* 0x000fc40003f64070 */
[----:B------:R-:W-:Y:S02]  /*6130*/  LOP3.LUT R170, R147, 0x3f, R76, 0xfe, !PT ;  /* 0x0000003f93aa7812 */ /* 0x000fe400078efe4c */
[----:B------:R-:W-:Y:S02]  /*6140*/  FSEL R32, R32, -INF , !P1 ;  /* 0xff80000020207808 */ /* 0x000fe40004800000 */
[-C--:B------:R-:W-:Y:S01]  /*6150*/  ISETP.GT.U32.AND P1, PT, R34, R75.reuse, PT ;  /* 0x0000004b2200720c */ /* 0x080fe20003f24070 */
[----:B------:R-:W-:Y:S01]  /*6160*/  FMUL R34, R36, UR33 ;  /* 0x0000002124227c20 */ /* 0x000fe20008400000 */
[----:B------:R-:W-:Y:S02]  /*6170*/  FSEL R30, R30, -INF , !P0 ;  /* 0xff8000001e1e7808 */ /* 0x000fe40004000000 */
[----:B------:R-:W-:Y:S02]  /*6180*/  FSEL R28, R28, -INF , !P2 ;  /* 0xff8000001c1c7808 */ /* 0x000fe40005000000 */
[----:B------:R-:W-:-:S02]  /*6190*/  ISETP.GT.U32.AND P0, PT, R170, R75, PT ;  /* 0x0000004baa00720c */ /* 0x000fc40003f04070 */
[----:B------:R-:W-:Y:S02]  /*61a0*/  ISETP.GT.U32.AND.EX P3, PT, R179, RZ, PT, P3 ;  /* 0x000000ffb300720c */ /* 0x000fe40003f64130 */
[----:B------:R-:W-:Y:S02]  /*61b0*/  ISETP.GT.U32.AND P2, PT, R202, R75, PT ;  /* 0x0000004bca00720c */ /* 0x000fe40003f44070 */
[--C-:B------:R-:W-:Y:S02]  /*61c0*/  LOP3.LUT R170, R147, 0x2e, R76.reuse, 0xfe, !PT ;  /* 0x0000002e93aa7812 */ /* 0x100fe400078efe4c */
[----:B------:R-:W-:Y:S02]  /*61d0*/  ISETP.GT.U32.AND.EX P1, PT, R109, RZ, PT, P1 ;  /* 0x000000ff6d00720c */ /* 0x000fe40003f24110 */
[----:B------:R-:W-:Y:S02]  /*61e0*/  LOP3.LUT R36, R147, 0x22, R76, 0xfe, !PT ;  /* 0x0000002293247812 */ /* 0x000fe400078efe4c */
[----:B------:R-:W-:-:S02]  /*61f0*/  FSEL R31, R31, -INF , !P3 ;  /* 0xff8000001f1f7808 */ /* 0x000fc40005800000 */
[-C--:B------:R-:W-:Y:S02]  /*6200*/  ISETP.GT.U32.AND P3, PT, R170, R75.reuse, PT ;  /* 0x0000004baa00720c */ /* 0x080fe40003f64070 */
[----:B------:R-:W-:Y:S02]  /*6210*/  ISETP.GT.U32.AND.EX P2, PT, R181, RZ, PT, P2 ;  /* 0x000000ffb500720c */ /* 0x000fe40003f44120 */
[----:B------:R-:W-:Y:S02]  /*6220*/  FSEL R34, R34, -INF , !P1 ;  /* 0xff80000022227808 */ /* 0x000fe40004800000 */
[----:B------:R-:W-:Y:S02]  /*6230*/  LOP3.LUT R170, R147, 0x21, R76, 0xfe, !PT ;  /* 0x0000002193aa7812 */ /* 0x000fe400078efe4c */
[----:B------:R-:W-:Y:S02]  /*6240*/  ISETP.GT.U32.AND P1, PT, R36, R75, PT ;  /* 0x0000004b2400720c */ /* 0x000fe40003f24070 */
[----:B------:R-:W-:-:S02]  /*6250*/  FSEL R33, R33, -INF , !P2 ;  /* 0xff80000021217808 */ /* 0x000fc40005000000 */
[----:B------:R-:W-:Y:S02]  /*6260*/  ISETP.GT.U32.AND P2, PT, R170, R75, PT ;  /* 0x0000004baa00720c */ /* 0x000fe40003f44070 */
[----:B------:R-:W-:Y:S02]  /*6270*/  ISETP.GT.U32.AND.EX P1, PT, R109, RZ, PT, P1 ;  /* 0x000000ff6d00720c */ /* 0x000fe40003f24110 */
[--C-:B------:R-:W-:Y:S02]  /*6280*/  LOP3.LUT R36, R147, 0x24, R76.reuse, 0xfe, !PT ;  /* 0x0000002493247812 */ /* 0x100fe400078efe4c */
[----:B------:R-:W-:Y:S02]  /*6290*/  ISETP.GT.U32.AND.EX P2, PT, R109, RZ, PT, P2 ;  /* 0x000000ff6d00720c */ /* 0x000fe40003f44120 */
[----:B------:R-:W-:Y:S02]  /*62a0*/  FSEL R37, R37, -INF , !P1 ;  /* 0xff80000025257808 */ /* 0x000fe40004800000 */
[----:B------:R-:W-:-:S02]  /*62b0*/  LOP3.LUT R170, R147, 0x23, R76, 0xfe, !PT ;  /* 0x0000002393aa7812 */ /* 0x000fc400078efe4c */
[-C--:B------:R-:W-:Y:S02]  /*62c0*/  ISETP.GT.U32.AND P1, PT, R36, R75.reuse, PT ;  /* 0x0000004b2400720c */ /* 0x080fe40003f24070 */
[----:B------:R-:W-:Y:S02]  /*62d0*/  FSEL R35, R35, -INF , !P2 ;  /* 0xff80000023237808 */ /* 0x000fe40005000000 */
[----:B------:R-:W-:Y:S02]  /*62e0*/  ISETP.GT.U32.AND P2, PT, R170, R75, PT ;  /* 0x0000004baa00720c */ /* 0x000fe40003f44070 */
[----:B------:R-:W-:Y:S02]  /*62f0*/  ISETP.GT.U32.AND.EX P1, PT, R109, RZ, PT, P1 ;  /* 0x000000ff6d00720c */ /* 0x000fe40003f24110 */
[----:B------:R-:W-:Y:S02]  /*6300*/  LOP3.LUT R36, R147, 0x26, R76, 0xfe, !PT ;  /* 0x0000002693247812 */ /* 0x000fe400078efe4c */
[----:B------:R-:W-:-:S02]  /*6310*/  ISETP.GT.U32.AND.EX P2, PT, R109, RZ, PT, P2 ;  /* 0x000000ff6d00720c */ /* 0x000fc40003f44120 */
[----:B------:R-:W-:Y:S02]  /*6320*/  FSEL R38, R38, -INF , !P1 ;  /* 0xff80000026267808 */ /* 0x000fe40004800000 */
[----:B------:R-:W-:Y:S02]  /*6330*/  LOP3.LUT R170, R147, 0x25, R76, 0xfe, !PT ;  /* 0x0000002593aa7812 */ /* 0x000fe400078efe4c */
[-C--:B------:R-:W-:Y:S02]  /*6340*/  ISETP.GT.U32.AND P1, PT, R36, R75.reuse, PT ;  /* 0x0000004b2400720c */ /* 0x080fe40003f24070 */
[----:B------:R-:W-:Y:S02]  /*6350*/  FSEL R39, R39, -INF , !P2 ;  /* 0xff80000027277808 */ /* 0x000fe40005000000 */
[----:B------:R-:W-:Y:S02]  /*6360*/  ISETP.GT.U32.AND P2, PT, R170, R75, PT ;  /* 0x0000004baa00720c */ /* 0x000fe40003f44070 */
[----:B------:R-:W-:-:S02]  /*6370*/  ISETP.GT.U32.AND.EX P1, PT, R109, RZ, PT, P1 ;  /* 0x000000ff6d00720c */ /* 0x000fc40003f24110 */
[--C-:B------:R-:W-:Y:S02]  /*6380*/  LOP3.LUT R42, R147, 0x27, R76.reuse, 0xfe, !PT ;  /* 0x00000027932a7812 */ /* 0x100fe400078efe4c */
[----:B------:R-:W-:Y:S02]  /*6390*/  ISETP.GT.U32.AND.EX P2, PT, R109, RZ, PT, P2 ;  /* 0x000000ff6d00720c */ /* 0x000fe40003f44120 */
[----:B------:R-:W-:Y:S02]  /*63a0*/  FSEL R40, R40, -INF , !P1 ;  /* 0xff80000028287808 */ /* 0x000fe40004800000 */
[----:B------:R-:W-:Y:S02]  /*63b0*/  LOP3.LUT R36, R147, 0x28, R76, 0xfe, !PT ;  /* 0x0000002893247812 */ /* 0x000fe400078efe4c */
[----:B------:R-:W-:Y:S01]  /*63c0*/  ISETP.GT.U32.AND P1, PT, R42, R75, PT ;  /* 0x0000004b2a00720c */ /* 0x000fe20003f24070 */
[----:B------:R-:W-:Y:S01]  /*63d0*/  FMUL R42, R44, UR33 ;  /* 0x000000212c2a7c20 */ /* 0x000fe20008400000 */
[----:B------:R-:W-:-:S02]  /*63e0*/  FSEL R41, R41, -INF , !P2 ;  /* 0xff80000029297808 */ /* 0x000fc40005000000 */
[-C--:B------:R-:W-:Y:S02]  /*63f0*/  ISETP.GT.U32.AND P2, PT, R36, R75.reuse, PT ;  /* 0x0000004b2400720c */ /* 0x080fe40003f44070 */
[----:B------:R-:W-:Y:S02]  /*6400*/  ISETP.GT.U32.AND.EX P1, PT, R109, RZ, PT, P1 ;  /* 0x000000ff6d00720c */ /* 0x000fe40003f24110 */
[----:B------:R-:W-:Y:S02]  /*6410*/  LOP3.LUT R36, R147, 0x2c, R76, 0xfe, !PT ;  /* 0x0000002c93247812 */ /* 0x000fe400078efe4c */
[----:B------:R-:W-:Y:S02]  /*6420*/  ISETP.GT.U32.AND.EX P0, PT, R109, RZ, PT, P0 ;  /* 0x000000ff6d00720c */ /* 0x000fe40003f04100 */
[----:B------:R-:W-:Y:S02]  /*6430*/  FSEL R43, R43, -INF , !P1 ;  /* 0xff8000002b2b7808 */ /* 0x000fe40004800000 */
[----:B------:R-:W-:-:S02]  /*6440*/  ISETP.GT.U32.AND P1, PT, R36, R75, PT ;  /* 0x0000004b2400720c */ /* 0x000fc40003f24070 */
[----:B------:R-:W-:Y:S02]  /*6450*/  SEL R36, RZ, 0x1, !P0 ;  /* 0x00000001ff247807 */ /* 0x000fe40004000000 */
[----:B------:R-:W-:Y:S02]  /*6460*/  ISETP.GT.U32.AND.EX P2, PT, R109, RZ, PT, P2 ;  /* 0x000000ff6d00720c */ /* 0x000fe40003f44120 */
[----:B------:R-:W-:Y:S01]  /*6470*/  LOP3.LUT R170, R147, 0x29, R76, 0xfe, !PT ;  /* 0x0000002993aa7812 */ /* 0x000fe200078efe4c */
[----:B------:R-:W-:Y:S01]  /*6480*/  IMAD.IADD R36, R36, 0x1, R163 ;  /* 0x0000000124247824 */ /* 0x000fe200078e02a3 */
[----:B------:R-:W-:Y:S02]  /*6490*/  LOP3.LUT R165, R165, 0x3, RZ, 0xc0, !PT ;  /* 0x00000003a5a57812 */ /* 0x000fe400078ec0ff */
[----:B------:R-:W-:Y:S02]  /*64a0*/  FSEL R42, R42, -INF , !P2 ;  /* 0xff8000002a2a7808 */ /* 0x000fe40005000000 */
[----:B------:R-:W-:-:S02]  /*64b0*/  LOP3.LUT R36, R36, 0x3, RZ, 0xc0, !PT ;  /* 0x0000000324247812 */ /* 0x000fc400078ec0ff */
[----:B------:R-:W-:Y:S02]  /*64c0*/  ISETP.GT.U32.AND P2, PT, R170, R75, PT ;  /* 0x0000004baa00720c */ /* 0x000fe40003f44070 */
[----:B------:R-:W-:Y:S02]  /*64d0*/  IADD3 R36, PT, PT, R36, R157, R156 ;  /* 0x0000009d24247210 */ /* 0x000fe40007ffe09c */
[----:B------:R-:W-:Y:S02]  /*64e0*/  IADD3 R155, PT, PT, R165, R160, R155 ;  /* 0x000000a0a59b7210 */ /* 0x000fe40007ffe09b */
[----:B------:R-:W-:Y:S02]  /*64f0*/  LOP3.LUT R44, R36, 0xf, RZ, 0xc0, !PT ;  /* 0x0000000f242c7812 */ /* 0x000fe400078ec0ff */
[----:B------:R-:W-:Y:S02]  /*6500*/  ISETP.GT.U32.AND.EX P2, PT, R109, RZ, PT, P2 ;  /* 0x000000ff6d00720c */ /* 0x000fe40003f44120 */
[----:B------:R-:W-:Y:S01]  /*6510*/  LOP3.LUT R156, R147, 0x2a, R76, 0xfe, !PT ;  /* 0x0000002a939c7812 */ /* 0x000fe200078efe4c */
[----:B------:R-:W-:Y:S01]  /*6520*/  IMAD R44, R155, 0x10, R44 ;  /* 0x000000109b2c7824 */ /* 0x000fe200078e022c */
[----:B------:R-:W-:-:S02]  /*6530*/  FMNMX3 R155, R153, R6, R4, !PT ;  /* 0x00000006999b7276 */ /* 0x000fc40007800004 */
[----:B------:R-:W-:Y:S02]  /*6540*/  FSEL R45, R45, -INF , !P2 ;  /* 0xff8000002d2d7808 */ /* 0x000fe40005000000 */
[----:B------:R-:W-:Y:S02]  /*6550*/  ISETP.GT.U32.AND P2, PT, R156, R75, PT ;  /* 0x0000004b9c00720c */ /* 0x000fe40003f44070 */
[----:B------:R-:W-:Y:S02]  /*6560*/  FMNMX3 R156, R155, R154, R7, !PT ;  /* 0x0000009a9b9c7276 */ /* 0x000fe40007800007 */
[----:B------:R-:W-:Y:S02]  /*6570*/  LOP3.LUT R168, R168, 0x3, RZ, 0xc0, !PT ;  /* 0x00000003a8a87812 */ /* 0x000fe400078ec0ff */
[----:B------:R-:W-:Y:S02]  /*6580*/  FMNMX3 R156, R156, R5, R10, !PT ;  /* 0x000000059c9c7276 */ /* 0x000fe4000780000a */
[----:B------:R-:W-:-:S02]  /*6590*/  IADD3 R161, PT, PT, R168, R162, R161 ;  /* 0x000000a2a8a17210 */ /* 0x000fc40007ffe0a1 */
[----:B------:R-:W-:Y:S02]  /*65a0*/  FMNMX3 R156, R156, R8, R9, !PT ;  /* 0x000000089c9c7276 */ /* 0x000fe40007800009 */
[----:B------:R-:W-:Y:S01]  /*65b0*/  LOP3.LUT R164, R164, 0x3, RZ, 0xc0, !PT ;  /* 0x00000003a4a47812 */ /* 0x000fe200078ec0ff */
[----:B------:R-:W-:Y:S01]  /*65c0*/  IMAD.SHL.U32 R161, R161, 0x100, RZ ;  /* 0x00000100a1a17824 */ /* 0x000fe200078e00ff */
[----:B------:R-:W-:Y:S02]  /*65d0*/  FMNMX3 R156, R156, R11, R12, !PT ;  /* 0x0000000b9c9c7276 */ /* 0x000fe4000780000c */
[----:B------:R-:W-:Y:S02]  /*65e0*/  IADD3 R159, PT, PT, R164, R159, R158 ;  /* 0x0000009fa49f7210 */ /* 0x000fe40007ffe09e */
[----:B------:R-:W-:Y:S02]  /*65f0*/  FMNMX3 R156, R156, R13, R14, !PT ;  /* 0x0000000d9c9c7276 */ /* 0x000fe4000780000e */
[----:B------:R-:W-:-:S02]  /*6600*/  LOP3.LUT R36, R161, 0xf00, RZ, 0xe2, !PT ;  /* 0x00000f00a1247812 */ /* 0x000fc400078ee2ff */
[----:B------:R-:W-:Y:S02]  /*6610*/  FMNMX3 R156, R156, R15, R16, !PT ;  /* 0x0000000f9c9c7276 */ /* 0x000fe40007800010 */
[----:B------:R-:W-:Y:S01]  /*6620*/  LOP3.LUT R155, R44, 0xff, RZ, 0xc0, !PT ;  /* 0x000000ff2c9b7812 */ /* 0x000fe200078ec0ff */
[----:B------:R-:W-:Y:S01]  /*6630*/  IMAD R36, R159, 0x1000, R36 ;  /* 0x000010009f247824 */ /* 0x000fe200078e0224 */
[----:B------:R-:W-:Y:S02]  /*6640*/  FMNMX3 R156, R156, R17, R18, !PT ;  /* 0x000000119c9c7276 */ /* 0x000fe40007800012 */
[----:B------:R-:W-:Y:S01]  /*6650*/  ISETP.GT.U32.AND.EX P2, PT, R109, RZ, PT, P2 ;  /* 0x000000ff6d00720c */ /* 0x000fe20003f44120 */
[----:B------:R-:W-:Y:S01]  /*6660*/  IMAD.IADD R36, R36, 0x1, R155 ;  /* 0x0000000124247824 */ /* 0x000fe200078e029b */
[----:B------:R-:W-:Y:S02]  /*6670*/  FMNMX3 R156, R156, R19, R20, !PT ;  /* 0x000000139c9c7276 */ /* 0x000fe40007800014 */
[----:B------:R-:W-:Y:S01]  /*6680*/  FSEL R44, R46, -INF , !P2 ;  /* 0xff8000002e2c7808 */ /* 0x000fe20005000000 */
[----:B------:R-:W-:Y:S01]  /*6690*/  FMUL R46, R48, UR33 ;  /* 0x00000021302e7c20 */ /* 0x000fe20008400000 */
[----:B------:R-:W-:-:S02]  /*66a0*/  FMNMX3 R156, R156, R21, R22, !PT ;  /* 0x000000159c9c7276 */ /* 0x000fc40007800016 */
[----:B------:R-:W-:Y:S02]  /*66b0*/  LOP3.LUT R36, R36, 0xffff, RZ, 0xc0, !PT ;  /* 0x0000ffff24247812 */ /* 0x000fe400078ec0ff */
[----:B------:R-:W-:Y:S02]  /*66c0*/  FMNMX3 R156, R156, R23, R24, !PT ;  /* 0x000000179c9c7276 */ /* 0x000fe40007800018 */
[----:B------:R-:W-:Y:S02]  /*66d0*/  ISETP.GT.U32.AND.EX P1, PT, R109, RZ, PT, P1 ;  /* 0x000000ff6d00720c */ /* 0x000fe40003f24110 */
[----:B------:R-:W-:Y:S02]  /*66e0*/  SHF.R.U32.HI R48, RZ, 0xf, R36 ;  /* 0x0000000fff307819 */ /* 0x000fe40000011624 */
[----:B------:R-:W-:Y:S02]  /*66f0*/  FMNMX3 R156, R156, R25, R26, !PT ;  /* 0x000000199c9c7276 */ /* 0x000fe4000780001a */
[----:B------:R-:W-:-:S02]  /*6700*/  FSEL R46, R46, -INF , !P1 ;  /* 0xff8000002e2e7808 */ /* 0x000fc40004800000 */
[----:B------:R-:W-:Y:S01]  /*6710*/  LOP3.LUT P1, RZ, R48, 0x1, RZ, 0xc0, !PT ;  /* 0x0000000130ff7812 */ /* 0x000fe2000782c0ff */
[----:B------:R-:W-:Y:S01]  /*6720*/  FMUL R48, R50, UR33 ;  /* 0x0000002132307c20 */ /* 0x000fe20008400000 */
[----:B------:R-:W-:Y:S02]  /*6730*/  ISETP.GT.U32.AND.EX P3, PT, R109, RZ, PT, P3 ;  /* 0x000000ff6d00720c */ /* 0x000fe40003f64130 */
[----:B------:R-:W-:Y:S02]  /*6740*/  FMNMX3 R156, R156, R27, R28, !PT ;  /* 0x0000001b9c9c7276 */ /* 0x000fe4000780001c */
[----:B------:R-:W-:Y:S02]  /*6750*/  SHF.R.U32.HI R50, RZ, 0xd, R36 ;  /* 0x0000000dff327819 */ /* 0x000fe40000011624 */
[----:B------:R-:W-:Y:S02]  /*6760*/  FSEL R48, R48, -INF , !P3 ;  /* 0xff80000030307808 */ /* 0x000fe40005800000 */
[----:B------:R-:W-:-:S02]  /*6770*/  FMNMX3 R156, R156, R30, R29, !PT ;  /* 0x0000001e9c9c7276 */ /* 0x000fc4000780001d */
[----:B------:R-:W-:Y:S01]  /*6780*/  LOP3.LUT P3, RZ, R50, 0x1, RZ, 0xc0, !PT ;  /* 0x0000000132ff7812 */ /* 0x000fe2000786c0ff */
[----:B------:R-:W-:Y:S01]  /*6790*/  FMUL R50, R52, UR33 ;  /* 0x0000002134327c20 */ /* 0x000fe20008400000 */
[----:B------:R-:W-:Y:S02]  /*67a0*/  SHF.R.U32.HI R52, RZ, 0xb, R36 ;  /* 0x0000000bff347819 */ /* 0x000fe40000011624 */
[----:B------:R-:W-:Y:S02]  /*67b0*/  FMNMX3 R156, R156, R31, R32, !PT ;  /* 0x0000001f9c9c7276 */ /* 0x000fe40007800020 */
[----:B------:R-:W-:Y:S02]  /*67c0*/  LOP3.LUT R158, R147, 0x2b, R76, 0xfe, !PT ;  /* 0x0000002b939e7812 */ /* 0x000fe400078efe4c */
[----:B------:R-:W-:Y:S02]  /*67d0*/  FSEL R50, R50, -INF , !P1 ;  /* 0xff80000032327808 */ /* 0x000fe40004800000 */
[----:B------:R-:W-:Y:S01]  /*67e0*/  LOP3.LUT P1, RZ, R52, 0x1, RZ, 0xc0, !PT ;  /* 0x0000000134ff7812 */ /* 0x000fe2000782c0ff */
[----:B------:R-:W-:Y:S01]  /*67f0*/  FMUL R52, R54, UR33 ;  /* 0x0000002136347c20 */ /* 0x000fe20008400000 */
[----:B------:R-:W-:-:S02]  /*6800*/  FMNMX3 R156, R156, R33, R34, !PT ;  /* 0x000000219c9c7276 */ /* 0x000fc40007800022 */
[----:B------:R-:W-:Y:S02]  /*6810*/  ISETP.GT.U32.AND P2, PT, R158, R75, PT ;  /* 0x0000004b9e00720c */ /* 0x000fe40003f44070 */
[----:B------:R-:W-:Y:S02]  /*6820*/  SHF.R.U32.HI R54, RZ, 0x9, R36 ;  /* 0x00000009ff367819 */ /* 0x000fe40000011624 */
[----:B------:R-:W-:Y:S02]  /*6830*/  FMNMX3 R156, R156, R35, R37, !PT ;  /* 0x000000239c9c7276 */ /* 0x000fe40007800025 */
[----:B------:R-:W-:Y:S02]  /*6840*/  ISETP.GT.U32.AND.EX P2, PT, R109, RZ, PT, P2 ;  /* 0x000000ff6d00720c */ /* 0x000fe40003f44120 */
[----:B------:R-:W-:Y:S02]  /*6850*/  LOP3.LUT R158, R147, 0x2d, R76, 0xfe, !PT ;  /* 0x0000002d939e7812 */ /* 0x000fe400078efe4c */
[----:B------:R-:W-:-:S02]  /*6860*/  FSEL R52, R52, -INF , !P3 ;  /* 0xff80000034347808 */ /* 0x000fc40005800000 */
[----:B------:R-:W-:Y:S02]  /*6870*/  LOP3.LUT P3, RZ, R54, 0x1, RZ, 0xc0, !PT ;  /* 0x0000000136ff7812 */ /* 0x000fe4000786c0ff */
[----:B------:R-:W-:Y:S02]  /*6880*/  FMNMX3 R54, R156, R39, R38, !PT ;  /* 0x000000279c367276 */ /* 0x000fe40007800026 */
[----:B------:R-:W-:Y:S02]  /*6890*/  FSEL R47, R47, -INF , !P2 ;  /* 0xff8000002f2f7808 */ /* 0x000fe40005000000 */
[----:B------:R-:W-:Y:S02]  /*68a0*/  ISETP.GT.U32.AND P2, PT, R158, R75, PT ;  /* 0x0000004b9e00720c */ /* 0x000fe40003f44070 */
[----:B------:R-:W-:Y:S02]  /*68b0*/  FMNMX3 R54, R54, R41, R40, !PT ;  /* 0x0000002936367276 */ /* 0x000fe40007800028 */
[----:B------:R-:W-:-:S02]  /*68c0*/  ISETP.GT.U32.AND.EX P2, PT, R109, RZ, PT, P2 ;  /* 0x000000ff6d00720c */ /* 0x000fc40003f44120 */
[----:B------:R-:W-:Y:S02]  /*68d0*/  SHF.R.U32.HI R155, RZ, 0xe, R36 ;  /* 0x0000000eff9b7819 */ /* 0x000fe40000011624 */
[----:B------:R-:W-:Y:S02]  /*68e0*/  FMNMX3 R54, R54, R43, R42, !PT ;  /* 0x0000002b36367276 */ /* 0x000fe4000780002a */
[----:B------:R-:W-:Y:S02]  /*68f0*/  FSEL R49, R49, -INF , !P2 ;  /* 0xff80000031317808 */ /* 0x000fe40005000000 */
[----:B------:R-:W-:Y:S02]  /*6900*/  LOP3.LUT P2, RZ, R155, 0x1, RZ, 0xc0, !PT ;  /* 0x000000019bff7812 */ /* 0x000fe4000784c0ff */
[----:B------:R-:W-:Y:S02]  /*6910*/  ISETP.GT.U32.AND.EX P4, PT, R109, RZ, PT, P4 ;  /* 0x000000ff6d00720c */ /* 0x000fe40003f84140 */
[----:B------:R-:W-:-:S02]  /*6920*/  SHF.R.U32.HI R155, RZ, 0xc, R36 ;  /* 0x0000000cff9b7819 */ /* 0x000fc40000011624 */
[----:B------:R-:W-:Y:S02]  /*6930*/  FMNMX3 R54, R54, R45, R44, !PT ;  /* 0x0000002d36367276 */ /* 0x000fe4000780002c */
[----:B------:R-:W-:Y:S02]  /*6940*/  FSEL R51, R51, -INF , !P4 ;  /* 0xff80000033337808 */ /* 0x000fe40006000000 */
[----:B------:R-:W-:Y:S02]  /*6950*/  LOP3.LUT P4, RZ, R155, 0x1, RZ, 0xc0, !PT ;  /* 0x000000019bff7812 */ /* 0x000fe4000788c0ff */
[----:B------:R-:W-:Y:S02]  /*6960*/  FMNMX3 R54, R54, R47, R46, !PT ;  /* 0x0000002f36367276 */ /* 0x000fe4000780002e */
[----:B------:R-:W-:Y:S02]  /*6970*/  SHF.R.U32.HI R155, RZ, 0xa, R36 ;  /* 0x0000000aff9b7819 */ /* 0x000fe40000011624 */
[----:B------:R-:W-:-:S02]  /*6980*/  FSEL R53, R53, -INF , !P2 ;  /* 0xff80000035357808 */ /* 0x000fc40005000000 */
[----:B------:R-:W-:Y:S02]  /*6990*/  FMNMX3 R54, R54, R49, R48, !PT ;  /* 0x0000003136367276 */ /* 0x000fe40007800030 */
[----:B------:R-:W-:Y:S02]  /*69a0*/  LOP3.LUT P2, RZ, R155, 0x1, RZ, 0xc0, !PT ;  /* 0x000000019bff7812 */ /* 0x000fe4000784c0ff */
[--C-:B------:R-:W-:Y:S02]  /*69b0*/  SHF.R.U32.HI R157, RZ, 0x8, R36.reuse ;  /* 0x00000008ff9d7819 */ /* 0x100fe40000011624 */
[----:B------:R-:W-:Y:S02]  /*69c0*/  FSEL R155, R55, -INF , !P4 ;  /* 0xff800000379b7808 */ /* 0x000fe40006000000 */
[----:B------:R-:W-:Y:S02]  /*69d0*/  SHF.R.U32.HI R55, RZ, 0x6, R36 ;  /* 0x00000006ff377819 */ /* 0x000fe40000011624 */
[----:B------:R-:W-:-:S02]  /*69e0*/  FMNMX3 R54, R54, R51, R50, !PT ;  /* 0x0000003336367276 */ /* 0x000fc40007800032 */
[----:B------:R-:W-:Y:S02]  /*69f0*/  LOP3.LUT P4, RZ, R157, 0x1, RZ, 0xc0, !PT ;  /* 0x000000019dff7812 */ /* 0x000fe4000788c0ff */
[--C-:B------:R-:W-:Y:S02]  /*6a00*/  SHF.R.U32.HI R158, RZ, 0x7, R36.reuse ;  /* 0x00000007ff9e7819 */ /* 0x100fe40000011624 */
[----:B------:R-:W-:Y:S02]  /*6a10*/  FSEL R157, R57, -INF , !P2 ;  /* 0xff800000399d7808 */ /* 0x000fe40005000000 */
[----:B------:R-:W-:Y:S02]  /*6a20*/  FSEL R156, R56, -INF , !P1 ;  /* 0xff800000389c7808 */ /* 0x000fe40004800000 */
[----:B------:R-:W-:Y:S02]  /*6a30*/  LOP3.LUT P2, RZ, R55, 0x1, RZ, 0xc0, !PT ;  /* 0x0000000137ff7812 */ /* 0x000fe4000784c0ff */
[----:B------:R-:W-:-:S02]  /*6a40*/  SHF.R.U32.HI R56, RZ, 0x5, R36 ;  /* 0x00000005ff387819 */ /* 0x000fc40000011624 */
[----:B------:R-:W-:Y:S02]  /*6a50*/  SHF.R.U32.HI R55, RZ, 0x4, R36 ;  /* 0x00000004ff377819 */ /* 0x000fe40000011624 */
[----:B------:R-:W-:Y:S02]  /*6a60*/  FMNMX3 R54, R54, R53, R52, !PT ;  /* 0x0000003536367276 */ /* 0x000fe40007800034 */
[----:B------:R-:W-:Y:S02]  /*6a70*/  LOP3.LUT P1, RZ, R158, 0x1, RZ, 0xc0, !PT ;  /* 0x000000019eff7812 */ /* 0x000fe4000782c0ff */
[----:B------:R-:W-:Y:S02]  /*6a80*/  FSEL R158, R58, -INF , !P3 ;  /* 0xff8000003a9e7808 */ /* 0x000fe40005800000 */
[----:B------:R-:W-:Y:S02]  /*6a90*/  FSEL R159, R59, -INF , !P4 ;  /* 0xff8000003b9f7808 */ /* 0x000fe40006000000 */
[----:B------:R-:W-:-:S02]  /*6aa0*/  LOP3.LUT P3, RZ, R56, 0x1, RZ, 0xc0, !PT ;  /* 0x0000000138ff7812 */ /* 0x000fc4000786c0ff */
[----:B------:R-:W-:Y:S02]  /*6ab0*/  LOP3.LUT P4, RZ, R55, 0x1, RZ, 0xc0, !PT ;  /* 0x0000000137ff7812 */ /* 0x000fe4000788c0ff */
[----:B------:R-:W-:Y:S02]  /*6ac0*/  FMNMX3 R54, R54, R155, R156, !PT ;  /* 0x0000009b36367276 */ /* 0x000fe4000780009c */
[--C-:B------:R-:W-:Y:S02]  /*6ad0*/  SHF.R.U32.HI R56, RZ, 0x3, R36.reuse ;  /* 0x00000003ff387819 */ /* 0x100fe40000011624 */
[--C-:B------:R-:W-:Y:S02]  /*6ae0*/  SHF.R.U32.HI R55, RZ, 0x2, R36.reuse ;  /* 0x00000002ff377819 */ /* 0x100fe40000011624 */
[----:B------:R-:W-:Y:S02]  /*6af0*/  SHF.R.U32.HI R36, RZ, 0x1, R36 ;  /* 0x00000001ff247819 */ /* 0x000fe40000011624 */
[----:B------:R-:W-:-:S02]  /*6b00*/  FSEL R60, R60, -INF , !P1 ;  /* 0xff8000003c3c7808 */ /* 0x000fc40004800000 */
[----:B------:R-:W-:Y:S02]  /*6b10*/  FMNMX3 R54, R54, R157, R158, !PT ;  /* 0x0000009d36367276 */ /* 0x000fe4000780009e */
[----:B------:R-:W-:Y:S02]  /*6b20*/  FSEL R62, R62, -INF , !P3 ;  /* 0xff8000003e3e7808 */ /* 0x000fe40005800000 */
[----:B------:R-:W-:Y:S01]  /*6b30*/  LOP3.LUT P3, RZ, R36, 0x1, RZ, 0xc0, !PT ;  /* 0x0000000124ff7812 */ /* 0x000fe2000786c0ff */
[----:B------:R-:W-:Y:S01]  /*6b40*/  FMUL R36, R64, UR33 ;  /* 0x0000002140247c20 */ /* 0x000fe20008400000 */
[----:B------:R-:W-:Y:S02]  /*6b50*/  LOP3.LUT P1, RZ, R56, 0x1, RZ, 0xc0, !PT ;  /* 0x0000000138ff7812 */ /* 0x000fe4000782c0ff */
[----:B------:R-:W-:Y:S02]  /*6b60*/  FSEL R61, R61, -INF , !P2 ;  /* 0xff8000003d3d7808 */ /* 0x000fe40005000000 */
[----:B------:R-:W-:-:S02]  /*6b70*/  FMNMX3 R54, R54, R159, R60, !PT ;  /* 0x0000009f36367276 */ /* 0x000fc4000780003c */
[----:B------:R-:W-:Y:S02]  /*6b80*/  FSEL R64, R63, -INF , !P4 ;  /* 0xff8000003f407808 */ /* 0x000fe40006000000 */
[----:B------:R-:W-:Y:S02]  /*6b90*/  LOP3.LUT P2, RZ, R55, 0x1, RZ, 0xc0, !PT ;  /* 0x0000000137ff7812 */ /* 0x000fe4000784c0ff */
[----:B------:R-:W-:Y:S02]  /*6ba0*/  FSEL R63, R36, -INF , !P1 ;  /* 0xff800000243f7808 */ /* 0x000fe40004800000 */
[----:B------:R-:W-:Y:S02]  /*6bb0*/  FMNMX3 R54, R54, R61, R62, !PT ;  /* 0x0000003d36367276 */ /* 0x000fe4000780003e */
[----:B------:R-:W-:Y:S02]  /*6bc0*/  FSEL R65, R65, -INF , !P2 ;  /* 0xff80000041417808 */ /* 0x000fe40005000000 */
[----:B------:R-:W-:-:S02]  /*6bd0*/  FSEL R66, R66, -INF , !P3 ;  /* 0xff80000042427808 */ /* 0x000fc40005800000 */
[----:B------:R-:W-:Y:S02]  /*6be0*/  FMNMX3 R54, R54, R64, R63, !PT ;  /* 0x0000004036367276 */ /* 0x000fe4000780003f */
[----:B------:R-:W-:Y:S02]  /*6bf0*/  FSEL R67, R67, -INF , !P0 ;  /* 0xff80000043437808 */ /* 0x000fe40004000000 */
[----:B------:R-:W-:-:S04]  /*6c00*/  FMNMX3 R54, R54, R65, R66, !PT ;  /* 0x0000004136367276 */ /* 0x000fc80007800042 */
[----:B------:R-:W-:-:S05]  /*6c10*/  FMNMX R57, R67, R54, !PT ;  /* 0x0000003643397209 */ /* 0x000fca0007800000 */
[----:B------:R-:W1:Y:S02]  /*6c20*/  SHFL.BFLY PT, R36, R57, 0x10, 0x1f ;  /* 0x0e001f0039247f89 */ /* 0x000e6400000e0000 */
[----:B-1----:R-:W-:-:S05]  /*6c30*/  FMNMX3 R36, R57, R36, R152, !PT ;  /* 0x0000002439247276 */ /* 0x002fca0007800098 */
[--C-:B------:R-:W-:Y:S01]  /*6c40*/  FADD R153, R153, -R36.reuse ;  /* 0x8000002499997221 */ /* 0x100fe20000000000 */
[--C-:B------:R-:W-:Y:S01]  /*6c50*/  FADD R6, R6, -R36.reuse ;  /* 0x8000002406067221 */ /* 0x100fe20000000000 */
[--C-:B------:R-:W-:Y:S01]  /*6c60*/  FADD R4, R4, -R36.reuse ;  /* 0x8000002404047221 */ /* 0x100fe20000000000 */
[--C-:B------:R-:W-:Y:S01]  /*6c70*/  FADD R154, R154, -R36.reuse ;  /* 0x800000249a9a7221 */ /* 0x100fe20000000000 */
[----:B------:R-:W-:Y:S01]  /*6c80*/  FMUL R54, R153, 1.4426950216293334961 ;  /* 0x3fb8aa3b99367820 */ /* 0x000fe20000400000 */
[----:B------:R-:W-:Y:S01]  /*6c90*/  FMUL R6, R6, 1.4426950216293334961 ;  /* 0x3fb8aa3b06067820 */ /* 0x000fe20000400000 */
[----:B------:R-:W-:Y:S01]  /*6ca0*/  FMUL R4, R4, 1.4426950216293334961 ;  /* 0x3fb8aa3b04047820 */ /* 0x000fe20000400000 */
[----:B------:R-:W-:Y:S01]  /*6cb0*/  FMUL R57, R154, 1.4426950216293334961 ;  /* 0x3fb8aa3b9a397820 */ /* 0x000fe20000400000 */
[--C-:B------:R-:W-:Y:S01]  /*6cc0*/  FADD R7, R7, -R36.reuse ;  /* 0x8000002407077221 */ /* 0x100fe20000000000 */
[----:B------:R1:W-:Y:S01]  /*6cd0*/  MUFU.EX2 R55, R6 ;  /* 0x0000000600377308 */ /* 0x0003e20000000800 */
[--C-:B------:R-:W-:Y:S01]  /*6ce0*/  FADD R5, R5, -R36.reuse ;  /* 0x8000002405057221 */ /* 0x100fe20000000000 */
[--C-:B------:R-:W-:Y:S01]  /*6cf0*/  FADD R10, R10, -R36.reuse ;  /* 0x800000240a0a7221 */ /* 0x100fe20000000000 */
[----:B------:R-:W-:Y:S01]  /*6d00*/  FMUL R7, R7, 1.4426950216293334961 ;  /* 0x3fb8aa3b07077820 */ /* 0x000fe20000400000 */
[--C-:B------:R-:W-:Y:S01]  /*6d10*/  FADD R30, R30, -R36.reuse ;  /* 0x800000241e1e7221 */ /* 0x100fe20000000000 */
[----:B------:R-:W-:Y:S01]  /*6d20*/  FMUL R5, R5, 1.4426950216293334961 ;  /* 0x3fb8aa3b05057820 */ /* 0x000fe20000400000 */
[--C-:B------:R-:W-:Y:S01]  /*6d30*/  FADD R11, R11, -R36.reuse ;  /* 0x800000240b0b7221 */ /* 0x100fe20000000000 */
[--C-:B------:R-:W-:Y:S01]  /*6d40*/  FADD R39, R39, -R36.reuse ;  /* 0x8000002427277221 */ /* 0x100fe20000000000 */
[----:B------:R-:W3:Y:S01]  /*6d50*/  MUFU.EX2 R54, R54 ;  /* 0x0000003600367308 */ /* 0x000ee20000000800 */
[----:B-1----:R-:W-:Y:S01]  /*6d60*/  FMUL R6, R10, 1.4426950216293334961 ;  /* 0x3fb8aa3b0a067820 */ /* 0x002fe20000400000 */
[----:B------:R-:W-:Y:S01]  /*6d70*/  FMUL R11, R11, 1.4426950216293334961 ;  /* 0x3fb8aa3b0b0b7820 */ /* 0x000fe20000400000 */
[--C-:B------:R-:W-:Y:S01]  /*6d80*/  FADD R12, R12, -R36.reuse ;  /* 0x800000240c0c7221 */ /* 0x100fe20000000000 */
[--C-:B------:R-:W-:Y:S01]  /*6d90*/  FADD R13, R13, -R36.reuse ;  /* 0x800000240d0d7221 */ /* 0x100fe20000000000 */
[--C-:B------:R-:W-:Y:S01]  /*6da0*/  FADD R14, R14, -R36.reuse ;  /* 0x800000240e0e7221 */ /* 0x100fe20000000000 */
[--C-:B------:R-:W-:Y:S01]  /*6db0*/  FADD R15, R15, -R36.reuse ;  /* 0x800000240f0f7221 */ /* 0x100fe20000000000 */
[----:B------:R-:W-:Y:S01]  /*6dc0*/  FMUL R12, R12, 1.4426950216293334961 ;  /* 0x3fb8aa3b0c0c7820 */ /* 0x000fe20000400000 */
[----:B------:R1:W4:Y:S01]  /*6dd0*/  MUFU.EX2 R56, R4 ;  /* 0x0000000400387308 */ /* 0x0003220000000800 */
[----:B------:R-:W-:Y:S01]  /*6de0*/  FMUL R13, R13, 1.4426950216293334961 ;  /* 0x3fb8aa3b0d0d7820 */ /* 0x000fe20000400000 */
[----:B------:R-:W-:Y:S01]  /*6df0*/  FMUL R14, R14, 1.4426950216293334961 ;  /* 0x3fb8aa3b0e0e7820 */ /* 0x000fe20000400000 */
[----:B------:R-:W-:Y:S01]  /*6e00*/  FMUL R15, R15, 1.4426950216293334961 ;  /* 0x3fb8aa3b0f0f7820 */ /* 0x000fe20000400000 */
[--C-:B------:R-:W-:Y:S01]  /*6e10*/  FADD R16, R16, -R36.reuse ;  /* 0x8000002410107221 */ /* 0x100fe20000000000 */
[--C-:B------:R-:W-:Y:S01]  /*6e20*/  FADD R17, R17, -R36.reuse ;  /* 0x8000002411117221 */ /* 0x100fe20000000000 */
[--C-:B------:R-:W-:Y:S01]  /*6e30*/  FADD R43, R43, -R36.reuse ;  /* 0x800000242b2b7221 */ /* 0x100fe20000000000 */
[--C-:B------:R-:W-:Y:S01]  /*6e40*/  FADD R18, R18, -R36.reuse ;  /* 0x8000002412127221 */ /* 0x100fe20000000000 */
[----:B------:R-:W5:Y:S01]  /*6e50*/  MUFU.EX2 R57, R57 ;  /* 0x0000003900397308 */ /* 0x000f620000000800 */
[--C-:B-1----:R-:W-:Y:S01]  /*6e60*/  FADD R4, R8, -R36.reuse ;  /* 0x8000002408047221 */ /* 0x102fe20000000000 */
[----:B------:R-:W-:Y:S01]  /*6e70*/  FMUL R16, R16, 1.4426950216293334961 ;  /* 0x3fb8aa3b10107820 */ /* 0x000fe20000400000 */
[----:B------:R-:W-:Y:S01]  /*6e80*/  FMUL R17, R17, 1.4426950216293334961 ;  /* 0x3fb8aa3b11117820 */ /* 0x000fe20000400000 */
[--C-:B------:R-:W-:Y:S01]  /*6e90*/  FADD R40, R40, -R36.reuse ;  /* 0x8000002428287221 */ /* 0x100fe20000000000 */
[----:B------:R-:W-:Y:S01]  /*6ea0*/  FMUL R153, R4, 1.4426950216293334961 ;  /* 0x3fb8aa3b04997820 */ /* 0x000fe20000400000 */
[--C-:B------:R-:W-:Y:S01]  /*6eb0*/  FADD R4, R9, -R36.reuse ;  /* 0x8000002409047221 */ /* 0x100fe20000000000 */
[----:B------:R-:W-:Y:S01]  /*6ec0*/  FMUL R18, R18, 1.4426950216293334961 ;  /* 0x3fb8aa3b12127820 */ /* 0x000fe20000400000 */
[----:B------:R3:W1:Y:S01]  /*6ed0*/  MUFU.EX2 R58, R7 ;  /* 0x00000007003a7308 */ /* 0x0006620000000800 */
[--C-:B------:R-:W-:Y:S01]  /*6ee0*/  FADD R19, R19, -R36.reuse ;  /* 0x8000002413137221 */ /* 0x100fe20000000000 */
[----:B------:R-:W-:Y:S01]  /*6ef0*/  FMUL R4, R4, 1.4426950216293334961 ;  /* 0x3fb8aa3b04047820 */ /* 0x000fe20000400000 */
[--C-:B------:R-:W-:Y:S01]  /*6f00*/  FADD R41, R41, -R36.reuse ;  /* 0x8000002429297221 */ /* 0x100fe20000000000 */
[----:B------:R-:W-:Y:S01]  /*6f10*/  FMUL R40, R40, 1.4426950216293334961 ;  /* 0x3fb8aa3b28287820 */ /* 0x000fe20000400000 */
[----:B------:R-:W-:Y:S01]  /*6f20*/  FMUL R19, R19, 1.4426950216293334961 ;  /* 0x3fb8aa3b13137820 */ /* 0x000fe20000400000 */
[--C-:B------:R-:W-:Y:S01]  /*6f30*/  FADD R20, R20, -R36.reuse ;  /* 0x8000002414147221 */ /* 0x100fe20000000000 */
[----:B------:R-:W-:Y:S01]  /*6f40*/  FMUL R154, R41, 1.4426950216293334961 ;  /* 0x3fb8aa3b299a7820 */ /* 0x000fe20000400000 */
[----:B------:R0:W1:Y:S01]  /*6f50*/  MUFU.EX2 R59, R5 ;  /* 0x00000005003b7308 */ /* 0x0000620000000800 */
[----:B---3--:R-:W-:Y:S01]  /*6f60*/  FADD R7, R54, R55 ;  /* 0x0000003736077221 */ /* 0x008fe20000000000 */
[----:B------:R-:W-:Y:S01]  /*6f70*/  FMUL R20, R20, 1.4426950216293334961 ;  /* 0x3fb8aa3b14147820 */ /* 0x000fe20000400000 */
[--C-:B------:R-:W-:Y:S01]  /*6f80*/  FADD R21, R21, -R36.reuse ;  /* 0x8000002415157221 */ /* 0x100fe20000000000 */
[--C-:B------:R-:W-:Y:S01]  /*6f90*/  FADD R45, R45, -R36.reuse ;  /* 0x800000242d2d7221 */ /* 0x100fe20000000000 */
[--C-:B------:R-:W-:Y:S01]  /*6fa0*/  FADD R22, R22, -R36.reuse ;  /* 0x8000002416167221 */ /* 0x100fe20000000000 */
[--C-:B------:R-:W-:Y:S01]  /*6fb0*/  FADD R23, R23, -R36.reuse ;  /* 0x8000002417177221 */ /* 0x100fe20000000000 */
[----:B------:R-:W-:Y:S01]  /*6fc0*/  FMUL R21, R21, 1.4426950216293334961 ;  /* 0x3fb8aa3b15157820 */ /* 0x000fe20000400000 */
[----:B------:R4:W3:Y:S01]  /*6fd0*/  MUFU.EX2 R8, R6 ;  /* 0x0000000600087308 */ /* 0x0008e20000000800 */
[----:B0-----:R-:W-:Y:S01]  /*6fe0*/  FMUL R5, R30, 1.4426950216293334961 ;  /* 0x3fb8aa3b1e057820 */ /* 0x001fe20000400000 */
[----:B------:R-:W-:Y:S01]  /*6ff0*/  FMUL R22, R22, 1.4426950216293334961 ;  /* 0x3fb8aa3b16167820 */ /* 0x000fe20000400000 */
[----:B------:R-:W-:Y:S01]  /*7000*/  FMUL R23, R23, 1.4426950216293334961 ;  /* 0x3fb8aa3b17177820 */ /* 0x000fe20000400000 */
[--C-:B------:R-:W-:Y:S01]  /*7010*/  FADD R24, R24, -R36.reuse ;  /* 0x8000002418187221 */ /* 0x100fe20000000000 */
[--C-:B------:R-:W-:Y:S01]  /*7020*/  FADD R25, R25, -R36.reuse ;  /* 0x8000002419197221 */ /* 0x100fe20000000000 */
[--C-:B------:R-:W-:Y:S01]  /*7030*/  FADD R47, R47, -R36.reuse ;  /* 0x800000242f2f7221 */ /* 0x100fe20000000000 */
[----:B------:R-:W-:Y:S01]  /*7040*/  FADD R26, R26, -R36 ;  /* 0x800000241a1a7221 */ /* 0x000fe20000000000 */
[----:B------:R0:W-:Y:S01]  /*7050*/  MUFU.EX2 R10, R4 ;  /* 0x00000004000a7308 */ /* 0x0001e20000000800 */
[----:B----4-:R-:W-:Y:S01]  /*7060*/  FADD R6, R56, R7 ;  /* 0x0000000738067221 */ /* 0x010fe20000000000 */
[----:B------:R-:W-:Y:S01]  /*7070*/  FMUL R24, R24, 1.4426950216293334961 ;  /* 0x3fb8aa3b18187820 */ /* 0x000fe20000400000 */
[----:B------:R-:W-:Y:S01]  /*7080*/  FMUL R25, R25, 1.4426950216293334961 ;  /* 0x3fb8aa3b19197820 */ /* 0x000fe20000400000 */
[----:B------:R-:W-:Y:S01]  /*7090*/  FMUL R26, R26, 1.4426950216293334961 ;  /* 0x3fb8aa3b1a1a7820 */ /* 0x000fe20000400000 */
[----:B-----5:R-:W-:Y:S01]  /*70a0*/  FADD R7, R57, R6 ;  /* 0x0000000639077221 */ /* 0x020fe20000000000 */
[--C-:B------:R-:W-:Y:S01]  /*70b0*/  FADD R27, R27, -R36.reuse ;  /* 0x800000241b1b7221 */ /* 0x100fe20000000000 */
[--C-:B------:R-:W-:Y:S01]  /*70c0*/  FADD R28, R28, -R36.reuse ;  /* 0x800000241c1c7221 */ /* 0x100fe20000000000 */
[----:B------:R-:W4:Y:S01]  /*70d0*/  MUFU.EX2 R9, R153 ;  /* 0x0000009900097308 */ /* 0x000f220000000800 */
[--C-:B0-----:R-:W-:Y:S01]  /*70e0*/  FADD R4, R29, -R36.reuse ;  /* 0x800000241d047221 */ /* 0x101fe20000000000 */
[----:B-1----:R-:W-:Y:S01]  /*70f0*/  FADD R6, R58, R7 ;  /* 0x000000073a067221 */ /* 0x002fe20000000000 */
[----:B------:R-:W-:Y:S01]  /*7100*/  FMUL R27, R27, 1.4426950216293334961 ;  /* 0x3fb8aa3b1b1b7820 */ /* 0x000fe20000400000 */
[----:B------:R-:W-:Y:S01]  /*7110*/  FMUL R28, R28, 1.4426950216293334961 ;  /* 0x3fb8aa3b1c1c7820 */ /* 0x000fe20000400000 */
[----:B------:R-:W-:Y:S01]  /*7120*/  FMUL R4, R4, 1.4426950216293334961 ;  /* 0x3fb8aa3b04047820 */ /* 0x000fe20000400000 */
[--C-:B------:R-:W-:Y:S01]  /*7130*/  FADD R49, R49, -R36.reuse ;  /* 0x8000002431317221 */ /* 0x100fe20000000000 */
[--C-:B------:R-:W-:Y:S01]  /*7140*/  FADD R31, R31, -R36.reuse ;  /* 0x800000241f1f7221 */ /* 0x100fe20000000000 */
[----:B------:R0:W-:Y:S01]  /*7150*/  MUFU.EX2 R29, R5 ;  /* 0x00000005001d7308 */ /* 0x0001e20000000800 */
[--C-:B------:R-:W-:Y:S01]  /*7160*/  FADD R32, R32, -R36.reuse ;  /* 0x8000002420207221 */ /* 0x100fe20000000000 */
[--C-:B------:R-:W-:Y:S01]  /*7170*/  FADD R33, R33, -R36.reuse ;  /* 0x8000002421217221 */ /* 0x100fe20000000000 */
[----:B------:R-:W-:Y:S01]  /*7180*/  FMUL R31, R31, 1.4426950216293334961 ;  /* 0x3fb8aa3b1f1f7820 */ /* 0x000fe20000400000 */
[--C-:B------:R-:W-:Y:S01]  /*7190*/  FADD R51, R51, -R36.reuse ;  /* 0x8000002433337221 */ /* 0x100fe20000000000 */
[----:B------:R-:W-:Y:S01]  /*71a0*/  FMUL R32, R32, 1.4426950216293334961 ;  /* 0x3fb8aa3b20207820 */ /* 0x000fe20000400000 */
[----:B------:R-:W-:Y:S01]  /*71b0*/  FMUL R33, R33, 1.4426950216293334961 ;  /* 0x3fb8aa3b21217820 */ /* 0x000fe20000400000 */
[--C-:B------:R-:W-:Y:S01]  /*71c0*/  FADD R34, R34, -R36.reuse ;  /* 0x8000002422227221 */ /* 0x100fe20000000000 */
[----:B------:R1:W-:Y:S01]  /*71d0*/  MUFU.EX2 R30, R4 ;  /* 0x00000004001e7308 */ /* 0x0003e20000000800 */
[----:B0-----:R-:W-:Y:S01]  /*71e0*/  FMUL R5, R39, 1.4426950216293334961 ;  /* 0x3fb8aa3b27057820 */ /* 0x001fe20000400000 */
[--C-:B------:R-:W-:Y:S01]  /*71f0*/  FADD R35, R35, -R36.reuse ;  /* 0x8000002423237221 */ /* 0x100fe20000000000 */
[----:B------:R-:W-:Y:S01]  /*7200*/  FMUL R34, R34, 1.4426950216293334961 ;  /* 0x3fb8aa3b22227820 */ /* 0x000fe20000400000 */
[--C-:B------:R-:W-:Y:S01]  /*7210*/  FADD R37, R37, -R36.reuse ;  /* 0x8000002425257221 */ /* 0x100fe20000000000 */
[--C-:B------:R-:W-:Y:S01]  /*7220*/  FADD R53, R53, -R36.reuse ;  /* 0x8000002435357221 */ /* 0x100fe20000000000 */
[----:B------:R-:W-:Y:S01]  /*7230*/  FMUL R35, R35, 1.4426950216293334961 ;  /* 0x3fb8aa3b23237820 */ /* 0x000fe20000400000 */
[--C-:B------:R-:W-:Y:S01]  /*7240*/  FADD R155, R155, -R36.reuse ;  /* 0x800000249b9b7221 */ /* 0x100fe20000000000 */
[----:B------:R-:W0:Y:S01]  /*7250*/  MUFU.EX2 R11, R11 ;  /* 0x0000000b000b7308 */ /* 0x000e220000000800 */
[--C-:B-1----:R-:W-:Y:S01]  /*7260*/  FADD R4, R38, -R36.reuse ;  /* 0x8000002426047221 */ /* 0x102fe20000000000 */
[----:B------:R-:W-:Y:S01]  /*7270*/  FMUL R37, R37, 1.4426950216293334961 ;  /* 0x3fb8aa3b25257820 */ /* 0x000fe20000400000 */
[----:B------:R-:W-:Y:S01]  /*7280*/  FMUL R155, R155, 1.4426950216293334961 ;  /* 0x3fb8aa3b9b9b7820 */ /* 0x000fe20000400000 */
[--C-:B------:R-:W-:Y:S01]  /*7290*/  FADD R157, R157, -R36.reuse ;  /* 0x800000249d9d7221 */ /* 0x100fe20000000000 */
[----:B------:R-:W-:Y:S01]  /*72a0*/  FMUL R4, R4, 1.4426950216293334961 ;  /* 0x3fb8aa3b04047820 */ /* 0x000fe20000400000 */
[--C-:B------:R-:W-:Y:S01]  /*72b0*/  FADD R159, R159, -R36.reuse ;  /* 0x800000249f9f7221 */ /* 0x100fe20000000000 */
[--C-:B------:R-:W-:Y:S01]  /*72c0*/  FADD R61, R61, -R36.reuse ;  /* 0x800000243d3d7221 */ /* 0x100fe20000000000 */
[----:B------:R1:W-:Y:S01]  /*72d0*/  MUFU.EX2 R38, R5 ;  /* 0x0000000500267308 */ /* 0x0003e20000000800 */
[----:B------:R-:W-:Y:S01]  /*72e0*/  FMUL R157, R157, 1.4426950216293334961 ;  /* 0x3fb8aa3b9d9d7820 */ /* 0x000fe20000400000 */
[----:B------:R-:W-:Y:S01]  /*72f0*/  FMUL R159, R159, 1.4426950216293334961 ;  /* 0x3fb8aa3b9f9f7820 */ /* 0x000fe20000400000 */
[----:B------:R-:W-:Y:S01]  /*7300*/  FMUL R61, R61, 1.4426950216293334961 ;  /* 0x3fb8aa3b3d3d7820 */ /* 0x000fe20000400000 */
[--C-:B------:R-:W-:Y:S01]  /*7310*/  FADD R64, R64, -R36.reuse ;  /* 0x8000002440407221 */ /* 0x100fe20000000000 */
[--C-:B------:R-:W-:Y:S01]  /*7320*/  FADD R63, R63, -R36.reuse ;  /* 0x800000243f3f7221 */ /* 0x100fe20000000000 */
[--C-:B------:R-:W-:Y:S01]  /*7330*/  FADD R65, R65, -R36.reuse ;  /* 0x8000002441417221 */ /* 0x100fe20000000000 */
[----:B------:R-:W-:Y:S01]  /*7340*/  FADD R66, R66, -R36 ;  /* 0x8000002442427221 */ /* 0x000fe20000000000 */
[----:B------:R-:W5:Y:S01]  /*7350*/  MUFU.EX2 R12, R12 ;  /* 0x0000000c000c7308 */ /* 0x000f620000000800 */
[----:B-1----:R-:W-:Y:S01]  /*7360*/  FADD R5, R59, R6 ;  /* 0x000000063b057221 */ /* 0x002fe20000000000 */
[----:B------:R-:W-:Y:S01]  /*7370*/  FMUL R64, R64, 1.4426950216293334961 ;  /* 0x3fb8aa3b40407820 */ /* 0x000fe20000400000 */
[----:B------:R-:W-:Y:S01]  /*7380*/  FMUL R63, R63, 1.4426950216293334961 ;  /* 0x3fb8aa3b3f3f7820 */ /* 0x000fe20000400000 */
[----:B------:R-:W-:Y:S01]  /*7390*/  FMUL R65, R65, 1.4426950216293334961 ;  /* 0x3fb8aa3b41417820 */ /* 0x000fe20000400000 */
[----:B---3--:R-:W-:Y:S01]  /*73a0*/  FADD R6, R8, R5 ;  /* 0x0000000508067221 */ /* 0x008fe20000000000 */
[----:B------:R-:W-:Y:S01]  /*73b0*/  FMUL R5, R43, 1.4426950216293334961 ;  /* 0x3fb8aa3b2b057820 */ /* 0x000fe20000400000 */
[----:B------:R-:W-:Y:S01]  /*73c0*/  FMUL R66, R66, 1.4426950216293334961 ;  /* 0x3fb8aa3b42427820 */ /* 0x000fe20000400000 */
[----:B------:R-:W1:Y:S01]  /*73d0*/  MUFU.EX2 R13, R13 ;  /* 0x0000000d000d7308 */ /* 0x000e620000000800 */
[----:B----4-:R-:W-:Y:S01]  /*73e0*/  FADD R7, R9, R6 ;  /* 0x0000000609077221 */ /* 0x010fe20000000000 */
[----:B------:R-:W-:-:S03]  /*73f0*/  FADD R67, R67, -R36 ;  /* 0x8000002443437221 */ /* 0x000fc60000000000 */
[----:B------:R-:W-:Y:S01]  /*7400*/  FADD R6, R10, R7 ;  /* 0x000000070a067221 */ /* 0x000fe20000000000 */
[----:B------:R-:W-:Y:S02]  /*7410*/  FMUL R67, R67, 1.4426950216293334961 ;  /* 0x3fb8aa3b43437820 */ /* 0x000fe40000400000 */
[----:B------:R-:W3:Y:S01]  /*7420*/  MUFU.EX2 R14, R14 ;  /* 0x0000000e000e7308 */ /* 0x000ee20000000800 */
[----:B0-----:R-:W-:Y:S01]  /*7430*/  FADD R7, R11, R6 ;  /* 0x000000060b077221 */ /* 0x001fe20000000000 */
[----:B------:R-:W-:-:S06]  /*7440*/  FMUL R6, R45, 1.4426950216293334961 ;  /* 0x3fb8aa3b2d067820 */ /* 0x000fcc0000400000 */
[----:B------:R0:W-:Y:S08]  /*7450*/  MUFU.EX2 R39, R4 ;  /* 0x0000000400277308 */ /* 0x0001f00000000800 */
[----:B------:R-:W4:Y:S01]  /*7460*/  MUFU.EX2 R15, R15 ;  /* 0x0000000f000f7308 */ /* 0x000f220000000800 */
[----:B0-----:R-:W-:-:S04]  /*7470*/  FADD R4, R42, -R36 ;  /* 0x800000242a047221 */ /* 0x001fc80000000000 */
[----:B------:R-:W-:Y:S01]  /*7480*/  FMUL R43, R4, 1.4426950216293334961 ;  /* 0x3fb8aa3b042b7820 */ /* 0x000fe20000400000 */
[----:B-----5:R-:W-:Y:S02]  /*7490*/  FADD R4, R12, R7 ;  /* 0x000000070c047221 */ /* 0x020fe40000000000 */
[----:B------:R-:W0:Y:S02]  /*74a0*/  MUFU.EX2 R16, R16 ;  /* 0x0000001000107308 */ /* 0x000e240000000800 */
[----:B-1----:R-:W-:Y:S01]  /*74b0*/  FADD R7, R13, R4 ;  /* 0x000000040d077221 */ /* 0x002fe20000000000 */
[----:B------:R-:W-:-:S04]  /*74c0*/  FADD R4, R44, -R36 ;  /* 0x800000242c047221 */ /* 0x000fc80000000000 */
[----:B------:R-:W-:Y:S01]  /*74d0*/  FMUL R45, R4, 1.4426950216293334961 ;  /* 0x3fb8aa3b042d7820 */ /* 0x000fe20000400000 */
[----:B------:R-:W1:Y:S08]  /*74e0*/  MUFU.EX2 R17, R17 ;  /* 0x0000001100117308 */ /* 0x000e700000000800 */
[----:B------:R-:W5:Y:S08]  /*74f0*/  MUFU.EX2 R18, R18 ;  /* 0x0000001200127308 */ /* 0x000f700000000800 */
[----:B------:R3:W-:Y:S08]  /*7500*/  MUFU.EX2 R41, R40 ;  /* 0x0000002800297308 */ /* 0x0007f00000000800 */
[----:B------:R-:W0:Y:S01]  /*7510*/  MUFU.EX2 R19, R19 ;  /* 0x0000001300137308 */ /* 0x000e220000000800 */
[----:B---3--:R-:W-:-:S07]  /*7520*/  FADD R40, R14, R7 ;  /* 0x000000070e287221 */ /* 0x008fce0000000000 */
[----:B------:R4:W-:Y:S08]  /*7530*/  MUFU.EX2 R42, R5 ;  /* 0x00000005002a7308 */ /* 0x0009f00000000800 */
[----:B------:R-:W3:Y:S01]  /*7540*/  MUFU.EX2 R20, R20 ;  /* 0x0000001400147308 */ /* 0x000ee20000000800 */
[----:B----4-:R-:W-:-:S04]  /*7550*/  FADD R5, R15, R40 ;  /* 0x000000280f057221 */ /* 0x010fc80000000000 */
[----:B0-----:R-:W-:Y:S01]  /*7560*/  FADD R4, R16, R5 ;  /* 0x0000000510047221 */ /* 0x001fe20000000000 */
[----:B------:R-:W-:Y:S02]  /*7570*/  FMUL R5, R47, 1.4426950216293334961 ;  /* 0x3fb8aa3b2f057820 */ /* 0x000fe40000400000 */
[----:B------:R-:W0:Y:S01]  /*7580*/  MUFU.EX2 R21, R21 ;  /* 0x0000001500157308 */ /* 0x000e220000000800 */
[----:B-1----:R-:W-:Y:S01]  /*7590*/  FADD R7, R17, R4 ;  /* 0x0000000411077221 */ /* 0x002fe20000000000 */
[----:B------:R-:W-:-:S03]  /*75a0*/  FADD R4, R46, -R36 ;  /* 0x800000242e047221 */ /* 0x000fc60000000000 */
[----:B-----5:R-:W-:Y:S01]  /*75b0*/  FADD R40, R18, R7 ;  /* 0x0000000712287221 */ /* 0x020fe20000000000 */
[----:B------:R-:W-:Y:S02]  /*75c0*/  FMUL R47, R4, 1.4426950216293334961 ;  /* 0x3fb8aa3b042f7820 */ /* 0x000fe40000400000 */
[----:B------:R-:W1:Y:S01]  /*75d0*/  MUFU.EX2 R22, R22 ;  /* 0x0000001600167308 */ /* 0x000e620000000800 */
[----:B------:R-:W-:-:S04]  /*75e0*/  FADD R7, R19, R40 ;  /* 0x0000002813077221 */ /* 0x000fc80000000000 */
[----:B---3--:R-:W-:-:S03]  /*75f0*/  FADD R4, R20, R7 ;  /* 0x0000000714047221 */ /* 0x008fc60000000000 */
[----:B------:R-:W3:Y:S01]  /*7600*/  MUFU.EX2 R23, R23 ;  /* 0x0000001700177308 */ /* 0x000ee20000000800 */
[----:B0-----:R-:W-:Y:S01]  /*7610*/  FADD R7, R21, R4 ;  /* 0x0000000415077221 */ /* 0x001fe20000000000 */
[----:B------:R-:W-:-:S06]  /*7620*/  FADD R4, R48, -R36 ;  /* 0x8000002430047221 */ /* 0x000fcc0000000000 */
[----:B------:R-:W0:Y:S01]  /*7630*/  MUFU.EX2 R24, R24 ;  /* 0x0000001800187308 */ /* 0x000e220000000800 */
[----:B-1----:R-:W-:-:S07]  /*7640*/  FADD R40, R22, R7 ;  /* 0x0000000716287221 */ /* 0x002fce0000000000 */
[----:B------:R-:W1:Y:S08]  /*7650*/  MUFU.EX2 R25, R25 ;  /* 0x0000001900197308 */ /* 0x000e700000000800 */
[----:B------:R-:W4:Y:S08]  /*7660*/  MUFU.EX2 R26, R26 ;  /* 0x0000001a001a7308 */ /* 0x000f300000000800 */
[----:B------:R-:W5:Y:S08]  /*7670*/  MUFU.EX2 R27, R27 ;  /* 0x0000001b001b7308 */ /* 0x000f700000000800 */
[----:B------:R3:W-:Y:S08]  /*7680*/  MUFU.EX2 R46, R5 ;  /* 0x00000005002e7308 */ /* 0x0007f00000000800 */
[----:B------:R0:W-:Y:S01]  /*7690*/  MUFU.EX2 R44, R6 ;  /* 0x00000006002c7308 */ /* 0x0001e20000000800 */
[----:B---3--:R-:W-:-:S07]  /*76a0*/  FADD R5, R23, R40 ;  /* 0x0000002817057221 */ /* 0x008fce0000000000 */
[----:B------:R-:W3:Y:S01]  /*76b0*/  MUFU.EX2 R28, R28 ;  /* 0x0000001c001c7308 */ /* 0x000ee20000000800 */
[----:B0-----:R-:W-:Y:S01]  /*76c0*/  FMUL R6, R49, 1.4426950216293334961 ;  /* 0x3fb8aa3b31067820 */ /* 0x001fe20000400000 */
[----:B------:R-:W-:Y:S01]  /*76d0*/  FMUL R49, R4, 1.4426950216293334961 ;  /* 0x3fb8aa3b04317820 */ /* 0x000fe20000400000 */
[----:B------:R-:W-:Y:S01]  /*76e0*/  FADD R4, R24, R5 ;  /* 0x0000000518047221 */ /* 0x000fe20000000000 */
[----:B------:R-:W-:-:S03]  /*76f0*/  FMUL R5, R51, 1.4426950216293334961 ;  /* 0x3fb8aa3b33057820 */ /* 0x000fc60000400000 */
[----:B-1----:R-:W-:Y:S01]  /*7700*/  FADD R7, R25, R4 ;  /* 0x0000000419077221 */ /* 0x002fe20000000000 */
[----:B------:R-:W0:Y:S01]  /*7710*/  MUFU.EX2 R31, R31 ;  /* 0x0000001f001f7308 */ /* 0x000e220000000800 */
[----:B------:R-:W-:Y:S02]  /*7720*/  FADD R4, R50, -R36 ;  /* 0x8000002432047221 */ /* 0x000fe40000000000 */
[----:B----4-:R-:W-:Y:S02]  /*7730*/  FADD R40, R26, R7 ;  /* 0x000000071a287221 */ /* 0x010fe40000000000 */
[----:B------:R-:W-:Y:S02]  /*7740*/  FMUL R51, R4, 1.4426950216293334961 ;  /* 0x3fb8aa3b04337820 */ /* 0x000fe40000400000 */
[----:B-----5:R-:W-:Y:S01]  /*7750*/  FADD R7, R27, R40 ;  /* 0x000000281b077221 */ /* 0x020fe20000000000 */
[----:B------:R-:W1:Y:S03]  /*7760*/  MUFU.EX2 R32, R32 ;  /* 0x0000002000207308 */ /* 0x000e660000000800 */
[----:B---3--:R-:W-:-:S04]  /*7770*/  FADD R4, R28, R7 ;  /* 0x000000071c047221 */ /* 0x008fc80000000000 */
[----:B------:R-:W-:Y:S01]  /*7780*/  FADD R7, R29, R4 ;  /* 0x000000041d077221 */ /* 0x000fe20000000000 */
[----:B------:R-:W3:Y:S01]  /*7790*/  MUFU.EX2 R33, R33 ;  /* 0x0000002100217308 */ /* 0x000ee20000000800 */
[----:B------:R-:W-:Y:S02]  /*77a0*/  FADD R4, R52, -R36 ;  /* 0x8000002434047221 */ /* 0x000fe40000000000 */
[----:B------:R-:W-:-:S05]  /*77b0*/  FADD R40, R30, R7 ;  /* 0x000000071e287221 */ /* 0x000fca0000000000 */
[----:B------:R-:W4:Y:S08]  /*77c0*/  MUFU.EX2 R34, R34 ;  /* 0x0000002200227308 */ /* 0x000f300000000800 */
[----:B------:R-:W5:Y:S08]  /*77d0*/  MUFU.EX2 R35, R35 ;  /* 0x0000002300237308 */ /* 0x000f700000000800 */
[----:B------:R0:W-:Y:S08]  /*77e0*/  MUFU.EX2 R50, R5 ;  /* 0x0000000500327308 */ /* 0x0001f00000000800 */
[----:B------:R1:W-:Y:S01]  /*77f0*/  MUFU.EX2 R48, R6 ;  /* 0x0000000600307308 */ /* 0x0003e20000000800 */
[----:B0-----:R-:W-:-:S07]  /*7800*/  FADD R5, R31, R40 ;  /* 0x000000281f057221 */ /* 0x001fce0000000000 */
[----:B------:R-:W0:Y:S01]  /*7810*/  MUFU.EX2 R37, R37 ;  /* 0x0000002500257308 */ /* 0x000e220000000800 */
[----:B-1----:R-:W-:Y:S01]  /*7820*/  FMUL R6, R53, 1.4426950216293334961 ;  /* 0x3fb8aa3b35067820 */ /* 0x002fe20000400000 */
[----:B------:R-:W-:Y:S01]  /*7830*/  FMUL R53, R4, 1.4426950216293334961 ;  /* 0x3fb8aa3b04357820 */ /* 0x000fe20000400000 */
[----:B------:R-:W-:-:S04]  /*7840*/  FADD R4, R32, R5 ;  /* 0x0000000520047221 */ /* 0x000fc80000000000 */
[----:B---3--:R-:W-:Y:S01]  /*7850*/  FADD R5, R33, R4 ;  /* 0x0000000421057221 */ /* 0x008fe20000000000 */
[----:B------:R-:W1:Y:S01]  /*7860*/  MUFU.EX2 R154, R154 ;  /* 0x0000009a009a7308 */ /* 0x000e620000000800 */
[----:B------:R-:W-:Y:S02]  /*7870*/  FADD R4, R156, -R36 ;  /* 0x800000249c047221 */ /* 0x000fe40000000000 */
[----:B----4-:R-:W-:Y:S02]  /*7880*/  FADD R40, R34, R5 ;  /* 0x0000000522287221 */ /* 0x010fe40000000000 */
[----:B------:R-:W-:Y:S02]  /*7890*/  FMUL R153, R4, 1.4426950216293334961 ;  /* 0x3fb8aa3b04997820 */ /* 0x000fe40000400000 */
[----:B-----5:R-:W-:Y:S01]  /*78a0*/  FADD R40, R35, R40 ;  /* 0x0000002823287221 */ /* 0x020fe20000000000 */
[----:B------:R-:W3:Y:S03]  /*78b0*/  MUFU.EX2 R43, R43 ;  /* 0x0000002b002b7308 */ /* 0x000ee60000000800 */
[----:B0-----:R-:W-:-:S04]  /*78c0*/  FADD R5, R37, R40 ;  /* 0x0000002825057221 */ /* 0x001fc80000000000 */
[----:B------:R-:W-:Y:S01]  /*78d0*/  FADD R4, R38, R5 ;  /* 0x0000000526047221 */ /* 0x000fe20000000000 */
[----:B------:R1:W-:Y:S03]  /*78e0*/  MUFU.EX2 R52, R6 ;  /* 0x0000000600347308 */ /* 0x0003e60000000800 */
[----:B------:R-:W-:Y:S01]  /*78f0*/  FADD R5, R39, R4 ;  /* 0x0000000427057221 */ /* 0x000fe20000000000 */
[----:B------:R-:W-:-:S04]  /*7900*/  FADD R4, R158, -R36 ;  /* 0x800000249e047221 */ /* 0x000fc80000000000 */
[----:B------:R-:W0:Y:S01]  /*7910*/  MUFU.EX2 R45, R45 ;  /* 0x0000002d002d7308 */ /* 0x000e220000000800 */
[----:B-1----:R-:W-:-:S04]  /*7920*/  FADD R6, R154, R5 ;  /* 0x000000059a067221 */ /* 0x002fc80000000000 */
[----:B------:R-:W-:-:S03]  /*7930*/  FADD R5, R41, R6 ;  /* 0x0000000629057221 */ /* 0x000fc60000000000 */
[----:B------:R1:W-:Y:S08]  /*7940*/  MUFU.EX2 R156, R155 ;  /* 0x0000009b009c7308 */ /* 0x0003f00000000800 */
[----:B------:R-:W4:Y:S01]  /*7950*/  MUFU.EX2 R47, R47 ;  /* 0x0000002f002f7308 */ /* 0x000f220000000800 */
[----:B-1----:R-:W-:Y:S01]  /*7960*/  FMUL R155, R4, 1.4426950216293334961 ;  /* 0x3fb8aa3b049b7820 */ /* 0x002fe20000400000 */
[----:B------:R-:W-:-:S04]  /*7970*/  FADD R4, R42, R5 ;  /* 0x000000052a047221 */ /* 0x000fc80000000000 */
[----:B---3--:R-:W-:Y:S01]  /*7980*/  FADD R5, R43, R4 ;  /* 0x000000042b057221 */ /* 0x008fe20000000000 */
[----:B------:R-:W-:Y:S01]  /*7990*/  FADD R4, R60, -R36 ;  /* 0x800000243c047221 */ /* 0x000fe20000000000 */
[----:B------:R-:W1:Y:S02]  /*79a0*/  MUFU.EX2 R49, R49 ;  /* 0x0000003100317308 */ /* 0x000e640000000800 */
[----:B------:R-:W-:-:S04]  /*79b0*/  FADD R6, R44, R5 ;  /* 0x000000052c067221 */ /* 0x000fc80000000000 */
[----:B0-----:R-:W-:Y:S02]  /*79c0*/  FADD R5, R45, R6 ;  /* 0x000000062d057221 */ /* 0x001fe40000000000 */
[----:B------:R0:W-:Y:S08]  /*79d0*/  MUFU.EX2 R158, R157 ;  /* 0x0000009d009e7308 */ /* 0x0001f00000000800 */
[----:B------:R-:W3:Y:S01]  /*79e0*/  MUFU.EX2 R51, R51 ;  /* 0x0000003300337308 */ /* 0x000ee20000000800 */
[----:B0-----:R-:W-:Y:S01]  /*79f0*/  FMUL R157, R4, 1.4426950216293334961 ;  /* 0x3fb8aa3b049d7820 */ /* 0x001fe20000400000 */
[----:B------:R-:W-:-:S04]  /*7a00*/  FADD R4, R46, R5 ;  /* 0x000000052e047221 */ /* 0x000fc80000000000 */
[----:B----4-:R-:W-:Y:S01]  /*7a10*/  FADD R5, R47, R4 ;  /* 0x000000042f057221 */ /* 0x010fe20000000000 */
[----:B------:R-:W-:Y:S01]  /*7a20*/  FADD R4, R62, -R36 ;  /* 0x800000243e047221 */ /* 0x000fe20000000000 */
[----:B------:R-:W0:Y:S02]  /*7a30*/  MUFU.EX2 R53, R53 ;  /* 0x0000003500357308 */ /* 0x000e240000000800 */
[----:B------:R-:W-:Y:S01]  /*7a40*/  FADD R6, R48, R5 ;  /* 0x0000000530067221 */ /* 0x000fe20000000000 */
[----:B------:R-:W-:-:S03]  /*7a50*/  FMUL R4, R4, 1.4426950216293334961 ;  /* 0x3fb8aa3b04047820 */ /* 0x000fc60000400000 */
[----:B-1----:R-:W-:Y:S02]  /*7a60*/  FADD R5, R49, R6 ;  /* 0x0000000631057221 */ /* 0x002fe40000000000 */
[----:B------:R-:W-:Y:S02]  /*7a70*/  MUFU.EX2 R153, R153 ;  /* 0x0000009900997308 */ /* 0x000fe40000000800 */
[----:B------:R-:W-:Y:S01]  /*7a80*/  FADD R6, R50, R5 ;  /* 0x0000000532067221 */ /* 0x000fe20000000000 */
[----:B------:R-:W-:-:S03]  /*7a90*/  FADD R5, -R36, R152 ;  /* 0x0000009824057221 */ /* 0x000fc60000000100 */
[----:B---3--:R-:W-:Y:S01]  /*7aa0*/  FADD R7, R51, R6 ;  /* 0x0000000633077221 */ /* 0x008fe20000000000 */
[----:B------:R-:W-:Y:S01]  /*7ab0*/  FMUL R5, R5, 1.4426950216293334961 ;  /* 0x3fb8aa3b05057820 */ /* 0x000fe20000400000 */
[----:B------:R-:W-:Y:S02]  /*7ac0*/  MUFU.EX2 R155, R155 ;  /* 0x0000009b009b7308 */ /* 0x000fe40000000800 */
[----:B------:R-:W-:-:S04]  /*7ad0*/  FADD R6, R52, R7 ;  /* 0x0000000734067221 */ /* 0x000fc80000000000 */
[----:B0-----:R-:W-:Y:S01]  /*7ae0*/  FADD R7, R53, R6 ;  /* 0x0000000635077221 */ /* 0x001fe20000000000 */
[----:B------:R-:W-:Y:S01]  /*7af0*/  IMAD.U32 R6, R150, -0x80000000, RZ ;  /* 0x8000000096067824 */ /* 0x000fe200078e00ff */
[----:B------:R-:W2:Y:S08]  /*7b00*/  MUFU.EX2 R40, R5 ;  /* 0x0000000500287308 */ /* 0x000eb00000000800 */
[----:B------:R-:W0:Y:S08]  /*7b10*/  MUFU.EX2 R60, R159 ;  /* 0x0000009f003c7308 */ /* 0x000e300000000800 */
[----:B------:R1:W-:Y:S01]  /*7b20*/  MUFU.EX2 R159, R4 ;  /* 0x00000004009f7308 */ /* 0x0003e20000000800 */
[----:B--2---:R2:W-:Y:S07]  /*7b30*/  STSM.16.M88 [R107+0x4000], R40 ;  /* 0x004000286b007844 */ /* 0x0045ee0000000000 */
[----:B------:R-:W3:Y:S01]  /*7b40*/  MUFU.EX2 R157, R157 ;  /* 0x0000009d009d7308 */ /* 0x000ee20000000800 */
[----:B-1----:R-:W-:-:S04]  /*7b50*/  FADD R4, R156, R7 ;  /* 0x000000079c047221 */ /* 0x002fc80000000000 */
[----:B------:R-:W-:-:S03]  /*7b60*/  FADD R7, R153, R4 ;  /* 0x0000000499077221 */ /* 0x000fc60000000000 */
[----:B------:R-:W1:Y:S01]  /*7b70*/  MUFU.EX2 R62, R61 ;  /* 0x0000003d003e7308 */ /* 0x000e620000000800 */
[----:B------:R-:W-:Y:S01]  /*7b80*/  BAR.SYNC.DEFER_BLOCKING 0x0 ;  /* 0x0000000000007b1d */ /* 0x000fe20000010000 */
[----:B------:R-:W-:-:S04]  /*7b90*/  FADD R4, R158, R7 ;  /* 0x000000079e047221 */ /* 0x000fc80000000000 */
[----:B------:R-:W-:Y:S02]  /*7ba0*/  FADD R5, R155, R4 ;  /* 0x000000049b057221 */ /* 0x000fe40000000000 */
[----:B------:R-:W4:Y:S02]  /*7bb0*/  MUFU.EX2 R152, R64 ;  /* 0x0000004000987308 */ /* 0x000f240000000800 */
[----:B0-----:R-:W-:-:S04]  /*7bc0*/  FADD R4, R60, R5 ;  /* 0x000000053c047221 */ /* 0x001fc80000000000 */
[----:B---3--:R-:W-:Y:S02]  /*7bd0*/  FADD R5, R157, R4 ;  /* 0x000000049d057221 */ /* 0x008fe40000000000 */
[----:B------:R-:W0:Y:S02]  /*7be0*/  MUFU.EX2 R176, R63 ;  /* 0x0000003f00b07308 */ /* 0x000e240000000800 */
[----:B-1----:R-:W-:-:S04]  /*7bf0*/  FADD R4, R62, R5 ;  /* 0x000000053e047221 */ /* 0x002fc80000000000 */
[----:B------:R-:W-:Y:S02]  /*7c00*/  FADD R5, R159, R4 ;  /* 0x000000049f057221 */ /* 0x000fe40000000000 */
[----:B------:R-:W1:Y:S01]  /*7c10*/  MUFU.EX2 R182, R65 ;  /* 0x0000004100b67308 */ /* 0x000e620000000800 */
[----:B------:R2:W3:Y:S01]  /*7c20*/  LDSM.16.M88 R61, [R108+UR11+0x4000] ;  /* 0x0040000b6c3d783b */ /* 0x0004e20008000000 */
[----:B------:R-:W5:Y:S01]  /*7c30*/  SYNCS.PHASECHK.TRANS64.TRYWAIT P0, [UR15], R6 ;  /* 0x00000006ff0075a7 */ /* 0x000f62000800110f */
[----:B----4-:R-:W-:-:S05]  /*7c40*/  FADD R5, R152, R5 ;  /* 0x0000000598057221 */ /* 0x010fca0000000000 */
[----:B------:R-:W4:Y:S01]  /*7c50*/  MUFU.EX2 R184, R66 ;  /* 0x0000004200b87308 */ /* 0x000f220000000800 */
[----:B0-----:R-:W-:-:S07]  /*7c60*/  FADD R5, R176, R5 ;  /* 0x00000005b0057221 */ /* 0x001fce0000000000 */
[----:B------:R-:W0:Y:S01]  /*7c70*/  MUFU.EX2 R185, R67 ;  /* 0x0000004300b97308 */ /* 0x000e220000000800 */
[----:B-1----:R-:W-:-:S04]  /*7c80*/  FADD R5, R182, R5 ;  /* 0x00000005b6057221 */ /* 0x002fc80000000000 */
[----:B----4-:R-:W-:-:S04]  /*7c90*/  FADD R5, R184, R5 ;  /* 0x00000005b8057221 */ /* 0x010fc80000000000 */
[----:B0-----:R-:W-:Y:S01]  /*7ca0*/  FADD R63, R185, R5 ;  /* 0x00000005b93f7221 */ /* 0x001fe20000000000 */
[----:B------:R-:W-:-:S04]  /*7cb0*/  IMAD.WIDE R4, R149, 0x2, R136 ;  /* 0x0000000295047825 */ /* 0x000fc800078e0288 */
[----:B------:R2:W0:Y:S01]  /*7cc0*/  SHFL.BFLY PT, R150, R63, 0x10, 0x1f ;  /* 0x0e001f003f967f89 */ /* 0x00042200000e0000 */
[----:B---3-5:R-:W-:Y:S05]  /*7cd0*/  @!P0 BRA `(.L_x_15) ;  /* 0x00000018009c8947 */ /* 0x028fea0003800000 */
.L_x_24:
        /* <DEDUP_REMOVED lines=9> */
[----:B------:R-:W5:Y:S03]  /*7d70*/  LDG.E.U16 R179, desc[UR28][R4.64] ;  /* 0x0000001c04b37981 */ /* 0x000f66000c1e1500 */
[C---:B------:R-:W-:Y:S01]  /*7d80*/  IMAD.WIDE R164, R149.reuse, 0x2, R118 ;  /* 0x0000000295a47825 */ /* 0x040fe200078e0276 */
[----:B------:R0:W5:Y:S03]  /*7d90*/  LDG.E.U16 R181, desc[UR28][R6.64] ;  /* 0x0000001c06b57981 */ /* 0x000166000c1e1500 */
[C---:B-1----:R-:W-:Y:S01]  /*7da0*/  IMAD.WIDE R166, R149.reuse, 0x2, R140 ;  /* 0x0000000295a67825 */ /* 0x042fe200078e028c */
[----:B------:R-:W5:Y:S03]  /*7db0*/  LDG.E.U16 R162, desc[UR28][R162.64] ;  /* 0x0000001ca2a27981 */ /* 0x000f66000c1e1500 */
[C---:B------:R-:W-:Y:S01]  /*7dc0*/  IMAD.WIDE R168, R149.reuse, 0x2, R132 ;  /* 0x0000000295a87825 */ /* 0x040fe200078e0284 */
[----:B------:R-:W5:Y:S03]  /*7dd0*/  LDG.E.U16 R164, desc[UR28][R164.64] ;  /* 0x0000001ca4a47981 */ /* 0x000f66000c1e1500 */
[C---:B------:R-:W-:Y:S01]  /*7de0*/  IMAD.WIDE R170, R149.reuse, 0x2, R124 ;  /* 0x0000000295aa7825 */ /* 0x040fe200078e027c */
[----:B------:R-:W5:Y:S03]  /*7df0*/  LDG.E.U16 R167, desc[UR28][R166.64] ;  /* 0x0000001ca6a77981 */ /* 0x000f66000c1e1500 */
[C---:B----4-:R-:W-:Y:S01]  /*7e00*/  IMAD.WIDE R64, R149.reuse, 0x2, R116 ;  /* 0x0000000295407825 */ /* 0x050fe200078e0274 */
[----:B------:R-:W4:Y:S03]  /*7e10*/  LDG.E.U16 R169, desc[UR28][R168.64] ;  /* 0x0000001ca8a97981 */ /* 0x000f26000c1e1500 */
[C---:B--2---:R-:W-:Y:S01]  /*7e20*/  IMAD.WIDE R66, R149.reuse, 0x2, R138 ;  /* 0x0000000295427825 */ /* 0x044fe200078e028a */
[----:B------:R-:W2:Y:S03]  /*7e30*/  LDG.E.U16 R171, desc[UR28][R170.64] ;  /* 0x0000001caaab7981 */ /* 0x000ea6000c1e1500 */
[C---:B0-----:R-:W-:Y:S01]  /*7e40*/  IMAD.WIDE R160, R149.reuse, 0x2, R130 ;  /* 0x0000000295a07825 */ /* 0x041fe200078e0282 */
[----:B------:R-:W2:Y:S03]  /*7e50*/  LDG.E.U16 R65, desc[UR28][R64.64] ;  /* 0x0000001c40417981 */ /* 0x000ea6000c1e1500 */
[C---:B------:R-:W-:Y:S01]  /*7e60*/  IMAD.WIDE R172, R149.reuse, 0x2, R122 ;  /* 0x0000000295ac7825 */ /* 0x040fe200078e027a */
[----:B------:R-:W2:Y:S03]  /*7e70*/  LDG.E.U16 R66, desc[UR28][R66.64] ;  /* 0x0000001c42427981 */ /* 0x000ea6000c1e1500 */
[----:B------:R-:W-:Y:S01]  /*7e80*/  IMAD.WIDE R174, R149, 0x2, R114 ;  /* 0x0000000295ae7825 */ /* 0x000fe200078e0272 */
[----:B------:R-:W2:Y:S04]  /*7e90*/  LDG.E.U16 R160, desc[UR28][R160.64] ;  /* 0x0000001ca0a07981 */ /* 0x000ea8000c1e1500 */
[----:B------:R-:W2:Y:S04]  /*7ea0*/  LDG.E.U16 R172, desc[UR28][R172.64] ;  /* 0x0000001cacac7981 */ /* 0x000ea8000c1e1500 */
[----:B------:R-:W2:Y:S01]  /*7eb0*/  LDG.E.U16 R174, desc[UR28][R174.64] ;  /* 0x0000001caeae7981 */ /* 0x000ea2000c1e1500 */
[----:B------:R-:W-:-:S02]  /*7ec0*/  F2FP.F16.F32.PACK_AB R7, R9, R8 ;  /* 0x000000080907723e */ /* 0x000fc400000000ff */
[----:B------:R-:W-:Y:S02]  /*7ed0*/  F2FP.F16.F32.PACK_AB R8, R11, R10 ;  /* 0x0000000a0b08723e */ /* 0x000fe400000000ff */
[----:B------:R-:W-:Y:S02]  /*7ee0*/  F2FP.F16.F32.PACK_AB R9, R13, R12 ;  /* 0x0000000c0d09723e */ /* 0x000fe400000000ff */
[----:B------:R-:W-:Y:S02]  /*7ef0*/  F2FP.F16.F32.PACK_AB R10, R15, R14 ;  /* 0x0000000e0f0a723e */ /* 0x000fe400000000ff */
[----:B------:R-:W-:Y:S02]  /*7f00*/  F2FP.F16.F32.PACK_AB R11, R17, R16 ;  /* 0x00000010110b723e */ /* 0x000fe400000000ff */
[----:B------:R-:W-:Y:S02]  /*7f10*/  F2FP.F16.F32.PACK_AB R12, R19, R18 ;  /* 0x00000012130c723e */ /* 0x000fe400000000ff */
        /* <DEDUP_REMOVED lines=25> */
[----:B------:R-:W-:-:S04]  /*80b0*/  F2FP.F16.F32.PACK_AB R35, R185, R184 ;  /* 0x000000b8b923723e */ /* 0x000fc800000000ff */
[----:B------:R-:W-:Y:S01]  /*80c0*/  STTM.16dp32bit_t0_t15.x32 tmem[UR19], R4 ;  /* 0x00000004000079ed */ /* 0x000fe20008a80013 */
[----:B------:R-:W-:Y:S01]  /*80d0*/  STTM.16dp32bit_t16_t31.x32 tmem[UR19+0x20], R4 ;  /* 0x00002004000079ed */ /* 0x000fe20008aa0013 */
[----:B------:R-:W-:Y:S01]  /*80e0*/  ULEA UR15, UR21, UR11, 0x3 ;  /* 0x0000000b150f7291 */ /* 0x000fe2000f8e18ff */
[----:B------:R-:W-:Y:S01]  /*80f0*/  FADD R63, R63, R150 ;  /* 0x000000963f3f7221 */ /* 0x000fe20000000000 */
[----:B------:R-:W-:Y:S02]  /*8100*/  UMOV UR8, UR6 ;  /* 0x0000000600087c82 */ /* 0x000fe40008000000 */
[----:B------:R-:W-:Y:S01]  /*8110*/  UIADD3 UR15, UPT, UPT, UR15, 0x8000, URZ ;  /* 0x000080000f0f7890 */ /* 0x000fe2000fffe0ff */
[----:B---3--:R0:W-:Y:S04]  /*8120*/  STS.U16 [R74+UR11+0x6000], R177 ;  /* 0x006000b14a007988 */ /* 0x0081e8000800040b */
[----:B-----5:R0:W-:Y:S04]  /*8130*/  STS.U16 [R74+UR11+0x6c00], R183 ;  /* 0x006c00b74a007988 */ /* 0x0201e8000800040b */
[----:B------:R0:W-:Y:S04]  /*8140*/  STS.U16 [R74+UR11+0x6400], R179 ;  /* 0x006400b34a007988 */ /* 0x0001e8000800040b */
[----:B------:R0:W-:Y:S04]  /*8150*/  STS.U16 [R74+UR11+0x6800], R181 ;  /* 0x006800b54a007988 */ /* 0x0001e8000800040b */
[----:B------:R0:W-:Y:S04]  /*8160*/  STS.U16 [R73+UR11+0x6100], R178 ;  /* 0x006100b249007988 */ /* 0x0001e8000800040b */
[----:B------:R0:W-:Y:S04]  /*8170*/  STS.U16 [R73+UR11+0x6500], R180 ;  /* 0x006500b449007988 */ /* 0x0001e8000800040b */
[----:B------:R0:W-:Y:S04]  /*8180*/  STS.U16 [R73+UR11+0x6900], R162 ;  /* 0x006900a249007988 */ /* 0x0001e8000800040b */
[----:B------:R0:W-:Y:S04]  /*8190*/  STS.U16 [R73+UR11+0x6d00], R164 ;  /* 0x006d00a449007988 */ /* 0x0001e8000800040b */
[----:B------:R0:W-:Y:S04]  /*81a0*/  STS.U16 [R72+UR11+0x6200], R167 ;  /* 0x006200a748007988 */ /* 0x0001e8000800040b */
[----:B----4-:R0:W-:Y:S04]  /*81b0*/  STS.U16 [R72+UR11+0x6600], R169 ;  /* 0x006600a948007988 */ /* 0x0101e8000800040b */
[----:B--2---:R0:W-:Y:S04]  /*81c0*/  STS.U16 [R72+UR11+0x6a00], R171 ;  /* 0x006a00ab48007988 */ /* 0x0041e8000800040b */
[----:B------:R0:W-:Y:S04]  /*81d0*/  STS.U16 [R72+UR11+0x6e00], R65 ;  /* 0x006e004148007988 */ /* 0x0001e8000800040b */
[----:B------:R0:W-:Y:S04]  /*81e0*/  STS.U16 [R71+UR11+0x6300], R66 ;  /* 0x0063004247007988 */ /* 0x0001e8000800040b */
[----:B------:R0:W-:Y:S04]  /*81f0*/  STS.U16 [R71+UR11+0x6700], R160 ;  /* 0x006700a047007988 */ /* 0x0001e8000800040b */
[----:B------:R0:W-:Y:S04]  /*8200*/  STS.U16 [R71+UR11+0x6b00], R172 ;  /* 0x006b00ac47007988 */ /* 0x0001e8000800040b */
[----:B------:R0:W-:Y:S01]  /*8210*/  STS.U16 [R71+UR11+0x6f00], R174 ;  /* 0x006f00ae47007988 */ /* 0x0001e2000800040b */
[----:B------:R-:W1:Y:S02]  /*8220*/  FENCE.VIEW.ASYNC.T ;  /* 0x00000000000073c6 */ /* 0x000e640000000200 */
[----:B-1----:R-:W-:Y:S06]  /*8230*/  BAR.SYNC.DEFER_BLOCKING 0x0 ;  /* 0x0000000000007b1d */ /* 0x002fec0000010000 */
[----:B------:R-:W1:Y:S01]  /*8240*/  LDTM.x16 R4, tmem[UR32] ;  /* 0x00000020000479ee */ /* 0x000e620008240000 */
[----:B------:R-:W-:Y:S01]  /*8250*/  NOP ;  /* 0x0000000000007918 */ /* 0x000fe20000000000 */
[C---:B-1----:R-:W-:Y:S01]  /*8260*/  FMUL R4, R61.reuse, R4 ;  /* 0x000000043d047220 */ /* 0x042fe20000400000 */
        /* <DEDUP_REMOVED lines=15> */
[----:B------:R0:W-:Y:S01]  /*8360*/  STTM.x16 tmem[UR32], R4 ;  /* 0x00000004000079ed */ /* 0x0001e20008240020 */
[----:B------:R-:W1:Y:S02]  /*8370*/  FENCE.VIEW.ASYNC.T ;  /* 0x00000000000073c6 */ /* 0x000e640000000200 */
[----:B-1----:R-:W-:Y:S06]  /*8380*/  BAR.SYNC.DEFER_BLOCKING 0x0 ;  /* 0x0000000000007b1d */ /* 0x002fec0000010000 */
[----:B------:R1:W-:Y:S06]  /*8390*/  MEMBAR.ALL.CTA ;  /* 0x0000000000007992 */ /* 0x0003ec0000008000 */
[----:B-1----:R-:W1:Y:S02]  /*83a0*/  FENCE.VIEW.ASYNC.S ;  /* 0x00000000000073c6 */ /* 0x002e640000000000 */
[----:B-1----:R-:W-:Y:S06]  /*83b0*/  BAR.SYNC.DEFER_BLOCKING 0x0 ;  /* 0x0000000000007b1d */ /* 0x002fec0000010000 */
[----:B------:R-:W-:Y:S05]  /*83c0*/  BRA.U UP1, `(.L_x_16) ;  /* 0x0000000101947547 */ /* 0x000fea000b800000 */
[----:B------:R-:W-:Y:S02]  /*83d0*/  UIADD3 UR9, UPT, UPT, UR12, 0xa8, URZ ;  /* 0x000000a80c097890 */ /* 0x000fe4000fffe0ff */
[----:B------:R-:W-:Y:S02]  /*83e0*/  UIADD3 UR25, UPT, UPT, UR12, 0xb0, URZ ;  /* 0x000000b00c197890 */ /* 0x000fe4000fffe0ff */
[----:B------:R-:W-:Y:S02]  /*83f0*/  UIADD3 UR62, UPT, UPT, UR12, 0xb8, URZ ;  /* 0x000000b80c3e7890 */ /* 0x000fe4000fffe0ff */
[----:B------:R-:W-:Y:S02]  /*8400*/  UIADD3 UR63, UPT, UPT, UR12, 0xc0, URZ ;  /* 0x000000c00c3f7890 */ /* 0x000fe4000fffe0ff */
[----:B------:R-:W-:Y:S02]  /*8410*/  UIADD3 UR64, UPT, UPT, UR12, 0xc8, URZ ;  /* 0x000000c80c407890 */ /* 0x000fe4000fffe0ff */
[----:B------:R-:W-:Y:S01]  /*8420*/  UIADD3 UR65, UPT, UPT, UR12, 0xd0, URZ ;  /* 0x000000d00c417890 */ /* 0x000fe2000fffe0ff */
[----:B------:R-:W-:Y:S01]  /*8430*/  UMOV UR26, 0x0 ;  /* 0x00000000001a7882 */ /* 0x000fe20000000000 */
[----:B------:R-:W-:Y:S01]  /*8440*/  UMOV UR27, 0x8080010 ;  /* 0x08080010001b7882 */ /* 0x000fe20000000000 */
[----:B------:R-:W-:Y:S01]  /*8450*/  UMOV UR23, 0x40004040 ;  /* 0x4000404000177882 */ /* 0x000fe20000000000 */
[----:B------:R-:W-:-:S02]  /*8460*/  UIADD3 UR66, UPT, UPT, UR12, 0xd8, URZ ;  /* 0x000000d80c427890 */ /* 0x000fc4000fffe0ff */
[----:B------:R1:W-:Y:S01]  /*8470*/  UTCHMMA tmem[UR18], gdesc[UR22], tmem[UR12], tmem[UR26], idesc[UR27], UPT ;  /* 0x00ff1a16120079ea */ /* 0x0003e2000b80000c */
[----:B------:R-:W-:Y:S01]  /*8480*/  UMOV UR30, 0x0 ;  /* 0x00000000001e7882 */ /* 0x000fe20000000000 */
        /* <DEDUP_REMOVED lines=14> */
[----:B------:R-:W-:Y:S01]  /*8570*/  UMOV UR6, UR15 ;  /* 0x0000000f00067c82 */ /* 0x000fe20008000000 */
[----:B------:R-:W-:Y:S01]  /*8580*/  UMOV UR7, URZ ;  /* 0x000000ff00077c82 */ /* 0x000fe20008000000 */
[----:B------:R1:W-:Y:S01]  /*8590*/  UTCHMMA tmem[UR63], gdesc[UR42], tmem[UR12], tmem[UR54], idesc[UR55], UPT ;  /* 0x00ff362a3f0079ea */ /* 0x0003e2000b80000c */
[----:B------:R-:W-:Y:S01]  /*85a0*/  UMOV UR60, 0x0 ;  /* 0x00000000003c7882 */ /* 0x000fe20000000000 */
[----:B------:R-:W-:Y:S01]  /*85b0*/  UMOV UR61, 0x8080010 ;  /* 0x08080010003d7882 */ /* 0x000fe20000000000 */
[----:B------:R1:W-:Y:S01]  /*85c0*/  UTCHMMA tmem[UR64], gdesc[UR44], tmem[UR12], tmem[UR56], idesc[UR57], UPT ;  /* 0x00ff382c400079ea */ /* 0x0003e2000b80000c */
[----:B------:R-:W-:Y:S01]  /*85d0*/  UMOV UR6, UR6 ;  /* 0x0000000600067c82 */ /* 0x000fe20008000000 */
[----:B------:R1:W-:Y:S01]  /*85e0*/  UTCHMMA tmem[UR65], gdesc[UR46], tmem[UR12], tmem[UR58], idesc[UR59], UPT ;  /* 0x00ff3a2e410079ea */ /* 0x0003e2000b80000c */
[----:B------:R1:W-:Y:S01]  /*85f0*/  UTCHMMA tmem[UR66], gdesc[UR48], tmem[UR12], tmem[UR60], idesc[UR61], UPT ;  /* 0x00ff3c30420079ea */ /* 0x0003e2000b80000c */
[----:B------:R1:W-:Y:S01]  /*8600*/  UTCBAR [UR6], URZ ;  /* 0x000000ff060073e9 */ /* 0x0003e200080000ff */
[----:B------:R-:W-:Y:S01]  /*8610*/  NOP ;  /* 0x0000000000007918 */ /* 0x000fe20000000000 */
.L_x_16:
[----:B------:R-:W-:Y:S01]  /*8620*/  ISETP.GE.U32.AND P0, PT, R147, R77, PT ;  /* 0x0000004d9300720c */ /* 0x000fe20003f06070 */
[----:B------:R-:W-:Y:S01]  /*8630*/  UIADD3 UR21, UPT, UPT, UR21, 0x1, URZ ;  /* 0x0000000115157890 */ /* 0x000fe2000fffe0ff */
[----:B------:R-:W-:Y:S02]  /*8640*/  VIADD R149, R149, UR20 ;  /* 0x0000001495957c36 */ /* 0x000fe40008000000 */
[----:B------:R-:W-:Y:S01]  /*8650*/  FFMA R146, R40, R146, R63 ;  /* 0x0000009228927223 */ /* 0x000fe2000000003f */
[----:B------:R-:W-:Y:S01]  /*8660*/  ISETP.GE.U32.AND.EX P0, PT, R109, RZ, PT, P0 ;  /* 0x000000ff6d00720c */ /* 0x000fe20003f06100 */
[----:B------:R-:W-:Y:S01]  /*8670*/  UISETP.GT.AND UP2, UPT, UR21, 0x1, UPT ;  /* 0x000000011500788c */ /* 0x000fe2000bf44270 */
[----:B------:R-:W-:Y:S02]  /*8680*/  IMAD.U32 R150, RZ, RZ, UR8 ;  /* 0x00000008ff967e24 */ /* 0x000fe4000f8e00ff */
[----:B------:R-:W-:Y:S01]  /*8690*/  IMAD.IADD R151, R148, 0x1, R151 ;  /* 0x0000000194977824 */ /* 0x000fe200078e0297 */
[----:B-1----:R-:W-:Y:S01]  /*86a0*/  USEL UR6, URZ, 0x1, !UP2 ;  /* 0x00000001ff067887 */ /* 0x002fe2000d000000 */
[----:B------:R-:W-:Y:S01]  /*86b0*/  IMAD.MOV.U32 R152, RZ, RZ, R36 ;  /* 0x000000ffff987224 */ /* 0x000fe200078e0024 */
[----:B------:R-:W-:-:S02]  /*86c0*/  USEL UR21, UR21, URZ, !UP2 ;  /* 0x000000ff15157287 */ /* 0x000fc4000d000000 */
[----:B------:R-:W-:-:S04]  /*86d0*/  ULOP3.LUT UR6, UR8, UR6, URZ, 0x3c, !UPT ;  /* 0x0000000608067292 */ /* 0x000fc8000f8e3cff */
[----:B------:R-:W-:Y:S08]  /*86e0*/  @!P0 BRA `(.L_x_17) ;  /* 0xffffffc000f88947 */ /* 0x000ff0000383ffff */
.L_x_12:
[----:B------:R-:W-:Y:S02]  /*86f0*/  ISETP.GE.AND P0, PT, R70, 0x1, PT ;  /* 0x000000014600780c */ /* 0x000fe40003f06270 */
[----:B------:R-:W-:-:S11]  /*8700*/  FSETP.GEU.AND P1, PT, R146, 1.175494350822287508e-38, PT ;  /* 0x008000009200780b */ /* 0x000fd60003f2e000 */
[----:B------:R-:W-:Y:S05]  /*8710*/  @!P0 BRA `(.L_x_18) ;  /* 0x0000000000108947 */ /* 0x000fea0003800000 */
[----:B------:R-:W-:-:S06]  /*8720*/  USHF.L.U32 UR8, UR8, 0x1f, URZ ;  /* 0x0000001f08087899 */ /* 0x000fcc00080006ff */
[----:B0--3--:R-:W-:-:S04]  /*8730*/  IMAD.U32 R4, RZ, RZ, UR8 ;  /* 0x00000008ff047e24 */ /* 0x009fc8000f8e00ff */
[----:B------:R-:W0:Y:S02]  /*8740*/  SYNCS.PHASECHK.TRANS64.TRYWAIT P0, [UR15], R4 ;  /* 0x00000004ff0075a7 */ /* 0x000e24000800110f */
[----:B0-----:R-:W-:Y:S05]  /*8750*/  @!P0 BRA `(.L_x_19) ;  /* 0x0000001000088947 */ /* 0x001fea0003800000 */
.L_x_18:
[----:B------:R-:W-:Y:S01]  /*8760*/  BAR.SYNC.DEFER_BLOCKING 0x0 ;  /* 0x0000000000007b1d */ /* 0x000fe20000010000 */
[----:B0--3--:R-:W-:Y:S01]  /*8770*/  IMAD.MOV.U32 R6, RZ, RZ, 0x3dc6b27f ;  /* 0x3dc6b27fff067424 */ /* 0x009fe200078e00ff */
[----:B------:R-:W-:Y:S02]  /*8780*/  LEA R25, R3, UR11, 0x5 ;  /* 0x0000000b03197c11 */ /* 0x000fe4000f8e28ff */
[----:B------:R-:W-:-:S04]  /*8790*/  FSEL R3, RZ, -23, P1 ;  /* 0xc1b80000ff037808 */ /* 0x000fc80000800000 */
[----:B------:R-:W0:Y:S01]  /*87a0*/  LDC R48, c[0x0][0x3e8] ;  /* 0x0000fa00ff307b82 */ /* 0x000e220000000800 */
[----:B------:R-:W-:Y:S01]  /*87b0*/  IMAD R106, R106, 0x10, R25 ;  /* 0x000000106a6a7824 */ /* 0x000fe200078e0219 */
[----:B------:R-:W1:Y:S01]  /*87c0*/  LDCU.64 UR4, c[0x0][0x3e0] ;  /* 0x00007c00ff0477ac */ /* 0x000e620008000a00 */
[----:B------:R-:W-:-:S05]  /*87d0*/  LEA R32, R68, UR11, 0x4 ;  /* 0x0000000b44207c11 */ /* 0x000fca000f8e20ff */
[----:B------:R-:W2:Y:S01]  /*87e0*/  LDC.64 R34, c[0x0][0x398] ;  /* 0x0000e600ff227b82 */ /* 0x000ea20000000a00 */
[----:B------:R-:W3:Y:S07]  /*87f0*/  @!P6 SYNCS.CCTL.IV [UR11+0x8000] ;  /* 0x00800000ff00e9b1 */ /* 0x000eee000800000b */
[----:B---3--:R-:W-:Y:S01]  /*8800*/  BAR.SYNC.DEFER_BLOCKING 0x0 ;  /* 0x0000000000007b1d */ /* 0x008fe20000010000 */
[----:B-1----:R-:W-:-:S04]  /*8810*/  UIMAD UR4, UR10, UR4, URZ ;  /* 0x000000040a0472a4 */ /* 0x002fc8000f8e02ff */
[----:B------:R-:W-:Y:S01]  /*8820*/  USHF.L.U32 UR6, UR4, 0x1, URZ ;  /* 0x0000000104067899 */ /* 0x000fe200080006ff */
[----:B------:R-:W1:Y:S02]  /*8830*/  @!P6 SYNCS.CCTL.IV [UR11+0x8008] ;  /* 0x00800800ff00e9b1 */ /* 0x000e64000800000b */
[----:B-1----:R1:W-:Y:S01]  /*8840*/  STSM.16.M88 [R107], R146 ;  /* 0x000000926b007844 */ /* 0x0023e20000000000 */
[----:B------:R-:W-:Y:S01]  /*8850*/  BAR.SYNC.DEFER_BLOCKING 0x0 ;  /* 0x0000000000007b1d */ /* 0x000fe20000010000 */
[----:B-1----:R-:W-:-:S04]  /*8860*/  @!P1 FMUL R146, R146, 8388608 ;  /* 0x4b00000092929820 */ /* 0x002fc80000400000 */
[C---:B------:R-:W-:Y:S01]  /*8870*/  VIADD R4, R146.reuse, 0xc0cafb0d ;  /* 0xc0cafb0d92047836 */ /* 0x040fe20000000000 */
[----:B------:R-:W-:-:S04]  /*8880*/  ISETP.GE.U32.AND P1, PT, R146, 0x7f800000, PT ;  /* 0x7f8000009200780c */ /* 0x000fc80003f26070 */
[----:B------:R-:W-:-:S05]  /*8890*/  LOP3.LUT R21, R4, 0xff800000, RZ, 0xc0, !PT ;  /* 0xff80000004157812 */ /* 0x000fca00078ec0ff */
[----:B------:R-:W-:Y:S01]  /*88a0*/  IMAD.IADD R4, R146, 0x1, -R21 ;  /* 0x0000000192047824 */ /* 0x000fe200078e0a15 */
[----:B------:R-:W1:Y:S03]  /*88b0*/  LDSM.16.M88 R20, [R108+UR11] ;  /* 0x0000000b6c14783b */ /* 0x000e660008000000 */
[----:B------:R-:W-:-:S04]  /*88c0*/  FADD R23, R4, -1 ;  /* 0xbf80000004177421 */ /* 0x000fc80000000000 */
[----:B------:R-:W-:-:S04]  /*88d0*/  FFMA.FTZ R4, R23, R6, -0.16845393180847167969 ;  /* 0xbe2c7f3017047423 */ /* 0x000fc80000010006 */
[----:B------:R-:W-:-:S04]  /*88e0*/  FFMA.FTZ R4, R23, R4, 0.1716887056827545166 ;  /* 0x3e2fcf2a17047423 */ /* 0x000fc80000010004 */
[----:B------:R-:W-:-:S04]  /*88f0*/  FFMA.FTZ R4, R23, R4, -0.17900948226451873779 ;  /* 0xbe374e4317047423 */ /* 0x000fc80000010004 */
[----:B------:R-:W-:-:S04]  /*8900*/  FFMA.FTZ R4, R23, R4, 0.20512372255325317383 ;  /* 0x3e520bf417047423 */ /* 0x000fc80000010004 */
[----:B------:R-:W-:-:S04]  /*8910*/  FFMA.FTZ R4, R23, R4, -0.24046532809734344482 ;  /* 0xbe763c8b17047423 */ /* 0x000fc80000010004 */
[----:B------:R-:W-:-:S04]  /*8920*/  FFMA.FTZ R4, R23, R4, 0.28857114911079406738 ;  /* 0x3e93bf9917047423 */ /* 0x000fc80000010004 */
[C---:B------:R-:W-:Y:S02]  /*8930*/  FFMA.FTZ R22, R23.reuse, R4, -0.36067417263984680176 ;  /* 0xbeb8aa4917167423 */ /* 0x040fe40000010004 */
[----:B------:R-:W3:Y:S01]  /*8940*/  LDTM.x16 R4, tmem[UR32] ;  /* 0x00000020000479ee */ /* 0x000ee20008240000 */
[----:B------:R-:W-:Y:S01]  /*8950*/  NOP ;  /* 0x0000000000007918 */ /* 0x000fe20000000000 */
[C---:B------:R-:W-:Y:S01]  /*8960*/  FFMA.FTZ R22, R23.reuse, R22, 0.48089820146560668945 ;  /* 0x3ef6384a17167423 */ /* 0x040fe20000010016 */
[----:B---3--:R-:W-:Y:S03]  /*8970*/  BAR.SYNC.DEFER_BLOCKING 0x0 ;  /* 0x0000000000007b1d */ /* 0x008fe60000010000 */
[----:B------:R-:W-:Y:S01]  /*8980*/  FFMA.FTZ R22, R23, R22, -0.72134751081466674805 ;  /* 0xbf38aa3b17167423 */ /* 0x000fe20000010016 */
[----:B-1----:R-:W-:-:S03]  /*8990*/  FSETP.GT.AND P0, PT, |R20|, 8.50705917302346158658e+37, PT ;  /* 0x7e8000001400780b */ /* 0x002fc60003f04200 */
[C---:B------:R-:W-:Y:S01]  /*89a0*/  FMUL R24, R23.reuse, R22 ;  /* 0x0000001617187220 */ /* 0x040fe20000400000 */
[----:B------:R-:W-:Y:S02]  /*89b0*/  FSETP.GEU.AND P2, PT, |R20|, 1.175494350822287508e-38, PT ;  /* 0x008000001400780b */ /* 0x000fe40003f4e200 */
[----:B------:R-:W-:Y:S01]  /*89c0*/  I2FP.F32.S32 R22, R21 ;  /* 0x0000001500167245 */ /* 0x000fe20000201400 */
[----:B------:R-:W-:-:S04]  /*89d0*/  FMUL R24, R23, R24 ;  /* 0x0000001817187220 */ /* 0x000fc80000400000 */
[----:B------:R-:W-:Y:S01]  /*89e0*/  FFMA.FTZ R3, R22, 1.1920928955078125e-07, R3 ;  /* 0x3400000016037823 */ /* 0x000fe20000010003 */
[----:B------:R-:W-:Y:S01]  /*89f0*/  FFMA.FTZ R24, R23, 1.4426950216293334961, R24 ;  /* 0x3fb8aa3b17187823 */ /* 0x000fe20000010018 */
[----:B------:R-:W-:-:S03]  /*8a00*/  @P0 FMUL R20, R20, 0.25 ;  /* 0x3e80000014140820 */ /* 0x000fc60000400000 */
[----:B------:R-:W-:Y:S01]  /*8a10*/  FADD R3, R3, R24 ;  /* 0x0000001803037221 */ /* 0x000fe20000000000 */
[----:B------:R-:W-:Y:S01]  /*8a20*/  @P0 FMUL R6, R6, 0.25 ;  /* 0x3e80000006060820 */ /* 0x000fe20000400000 */
[----:B------:R-:W-:Y:S01]  /*8a30*/  @P0 FMUL R7, R7, 0.25 ;  /* 0x3e80000007070820 */ /* 0x000fe20000400000 */
[----:B------:R-:W-:Y:S01]  /*8a40*/  @!P2 FMUL R20, R20, 16777216 ;  /* 0x4b8000001414a820 */ /* 0x000fe20000400000 */
[----:B------:R-:W-:Y:S01]  /*8a50*/  @P0 FMUL R9, R9, 0.25 ;  /* 0x3e80000009090820 */ /* 0x000fe20000400000 */
[----:B------:R-:W-:Y:S01]  /*8a60*/  @P0 FMUL R10, R10, 0.25 ;  /* 0x3e8000000a0a0820 */ /* 0x000fe20000400000 */
[----:B------:R-:W-:Y:S01]  /*8a70*/  @P0 FMUL R11, R11, 0.25 ;  /* 0x3e8000000b0b0820 */ /* 0x000fe20000400000 */
[----:B------:R-:W-:Y:S01]  /*8a80*/  @P0 FMUL R4, R4, 0.25 ;  /* 0x3e80000004040820 */ /* 0x000fe20000400000 */
[----:B------:R-:W-:Y:S01]  /*8a90*/  @P0 FMUL R5, R5, 0.25 ;  /* 0x3e80000005050820 */ /* 0x000fe20000400000 */
[----:B------:R-:W1:Y:S01]  /*8aa0*/  MUFU.RCP R20, R20 ;  /* 0x0000001400147308 */ /* 0x000e620000001000 */
[----:B------:R-:W-:Y:S01]  /*8ab0*/  @P0 FMUL R8, R8, 0.25 ;  /* 0x3e80000008080820 */ /* 0x000fe20000400000 */
        /* <DEDUP_REMOVED lines=8> */
[----:B------:R-:W-:Y:S01]  /*8b40*/  @!P2 FMUL R6, R6, 16777216 ;  /* 0x4b8000000606a820 */ /* 0x000fe20000400000 */
        /* <DEDUP_REMOVED lines=30> */
[----:B------:R-:W-:Y:S01]  /*8d30*/  FMUL R20, R20, R19 ;  /* 0x0000001314147220 */ /* 0x000fe20000400000 */
[----:B------:R-:W-:-:S02]  /*8d40*/  F2FP.F16.F32.PACK_AB R24, R21, R4 ;  /* 0x000000041518723e */ /* 0x000fc400000000ff */
[----:B------:R-:W-:Y:S01]  /*8d50*/  F2FP.F16.F32.PACK_AB R25, R7, R8 ;  /* 0x000000080719723e */ /* 0x000fe200000000ff */
[----:B0-----:R-:W-:Y:S01]  /*8d60*/  IMAD R7, R0, R48, RZ ;  /* 0x0000003000077224 */ /* 0x001fe200078e02ff */
[----:B------:R-:W-:Y:S01]  /*8d70*/  F2FP.F16.F32.PACK_AB R26, R9, R12 ;  /* 0x0000000c091a723e */ /* 0x000fe200000000ff */
[----:B------:R-:W-:Y:S01]  /*8d80*/  @P1 IMAD.MOV.U32 R9, RZ, RZ, 0x7f800000 ;  /* 0x7f800000ff091424 */ /* 0x000fe200078e00ff */
[----:B------:R-:W-:Y:S01]  /*8d90*/  F2FP.F16.F32.PACK_AB R27, R11, R16 ;  /* 0x000000100b1b723e */ /* 0x000fe200000000ff */
[----:B------:R-:W-:Y:S01]  /*8da0*/  IMAD R0, R2, UR5, RZ ;  /* 0x0000000502007c24 */ /* 0x000fe2000f8e02ff */
[----:B------:R-:W-:Y:S01]  /*8db0*/  F2FP.F16.F32.PACK_AB R28, R6, R5 ;  /* 0x00000005061c723e */ /* 0x000fe200000000ff */
[----:B------:R-:W-:Y:S01]  /*8dc0*/  @P1 FFMA.FTZ R3, R146, R9, +INF ;  /* 0x7f80000092031423 */ /* 0x000fe20000010009 */
[----:B------:R-:W-:Y:S01]  /*8dd0*/  F2FP.F16.F32.PACK_AB R29, R23, R22 ;  /* 0x00000016171d723e */ /* 0x000fe200000000ff */
[----:B------:R0:W-:Y:S01]  /*8de0*/  STS.128 [R106], R24 ;  /* 0x000000186a007388 */ /* 0x0001e20000000c00 */
[----:B------:R-:W-:Y:S01]  /*8df0*/  F2FP.F16.F32.PACK_AB R30, R10, R13 ;  /* 0x0000000d0a1e723e */ /* 0x000fe200000000ff */
[----:B------:R-:W-:Y:S01]  /*8e00*/  IMAD R9, R48, 0x2, R7 ;  /* 0x0000000230097824 */ /* 0x000fe200078e0207 */
[----:B------:R-:W-:Y:S01]  /*8e10*/  F2FP.F16.F32.PACK_AB R31, R20, R17 ;  /* 0x00000011141f723e */ /* 0x000fe200000000ff */
[----:B------:R-:W-:Y:S01]  /*8e20*/  IMAD.SHL.U32 R5, R0, 0x2, RZ ;  /* 0x0000000200057824 */ /* 0x000fe200078e00ff */
[----:B------:R-:W-:Y:S01]  /*8e30*/  FSETP.NEU.AND P0, PT, R146, RZ, PT ;  /* 0x000000ff9200720b */ /* 0x000fe20003f0d000 */
[C---:B------:R-:W-:Y:S01]  /*8e40*/  IMAD R11, R48.reuse, 0x2, R9 ;  /* 0x00000002300b7824 */ /* 0x040fe200078e0209 */
[----:B------:R-:W-:Y:S01]  /*8e50*/  UIMAD.WIDE UR4, UR4, 0x2, URZ ;  /* 0x00000002040478a5 */ /* 0x000fe2000f8e02ff */
[----:B------:R1:W-:Y:S01]  /*8e60*/  STS.128 [R106+0x800], R28 ;  /* 0x0008001c6a007388 */ /* 0x0003e20000000c00 */
[----:B------:R-:W-:Y:S01]  /*8e70*/  FSEL R3, R3, -INF , P0 ;  /* 0xff80000003037808 */ /* 0x000fe20000000000 */
[----:B------:R-:W-:Y:S01]  /*8e80*/  IMAD R12, R48, 0x2, R11 ;  /* 0x00000002300c7824 */ /* 0x000fe200078e020b */
[----:B------:R-:W-:Y:S01]  /*8e90*/  BAR.SYNC.DEFER_BLOCKING 0x0 ;  /* 0x0000000000007b1d */ /* 0x000fe20000010000 */
[----:B------:R-:W-:Y:S01]  /*8ea0*/  IMAD.HI R0, R0, 0x2, RZ ;  /* 0x0000000200007827 */ /* 0x000fe200078e02ff */
[----:B--2---:R-:W-:-:S03]  /*8eb0*/  IADD3 R34, P0, P1, R5, UR6, R34 ;  /* 0x0000000605227c10 */ /* 0x004fc6000f91e022 */
[----:B------:R-:W-:Y:S01]  /*8ec0*/  FFMA R36, R3, 0.69314718246459960938, R36 ;  /* 0x3f31721803247823 */ /* 0x000fe20000000024 */
[----:B------:R-:W-:Y:S01]  /*8ed0*/  IMAD R13, R48, 0x2, R12 ;  /* 0x00000002300d7824 */ /* 0x000fe200078e020c */
[----:B------:R-:W-:Y:S01]  /*8ee0*/  IADD3.X R38, PT, PT, R0, UR5, R35, P0, P1 ;  /* 0x0000000500267c10 */ /* 0x000fe200087e2423 */
[----:B------:R-:W2:Y:S01]  /*8ef0*/  LDCU UR4, c[0x0][0x3ec] ;  /* 0x00007d80ff0477ac */ /* 0x000ea20008000800 */
[-C--:B------:R-:W-:Y:S01]  /*8f00*/  LEA R4, P0, R7, R34.reuse, 0x1 ;  /* 0x0000002207047211 */ /* 0x080fe200078008ff */
[C---:B------:R-:W-:Y:S01]  /*8f10*/  IMAD R15, R48.reuse, 0x2, R13 ;  /* 0x00000002300f7824 */ /* 0x040fe200078e020d */
[-C--:B------:R-:W-:Y:S02]  /*8f20*/  LEA R6, P1, R9, R34.reuse, 0x1 ;  /* 0x0000002209067211 */ /* 0x080fe400078208ff */
[----:B------:R-:W-:Y:S01]  /*8f30*/  LEA R8, P2, R11, R34, 0x1 ;  /* 0x000000220b087211 */ /* 0x000fe200078408ff */
[----:B------:R-:W-:Y:S01]  /*8f40*/  IMAD R0, R48, 0x2, R15 ;  /* 0x0000000230007824 */ /* 0x000fe200078e020f */
[----:B------:R-:W-:-:S02]  /*8f50*/  LEA.HI.X.SX32 R5, R7, R38, 0x1, P0 ;  /* 0x0000002607057211 */ /* 0x000fc400000f0eff */
[----:B------:R-:W-:Y:S01]  /*8f60*/  LEA R10, P0, R12, R34, 0x1 ;  /* 0x000000220c0a7211 */ /* 0x000fe200078008ff */
[C---:B------:R-:W-:Y:S01]  /*8f70*/  IMAD R3, R48.reuse, 0x2, R0 ;  /* 0x0000000230037824 */ /* 0x040fe200078e0200 */
[-C--:B------:R-:W-:Y:S02]  /*8f80*/  LEA.HI.X.SX32 R7, R9, R38.reuse, 0x1, P1 ;  /* 0x0000002609077211 */ /* 0x080fe400008f0eff */
[-C--:B------:R-:W-:Y:S01]  /*8f90*/  LEA.HI.X.SX32 R9, R11, R38.reuse, 0x1, P2 ;  /* 0x000000260b097211 */ /* 0x080fe200010f0eff */
[----:B------:R-:W-:Y:S01]  /*8fa0*/  IMAD R21, R48, 0x2, R3 ;  /* 0x0000000230157824 */ /* 0x000fe200078e0203 */
[----:B------:R-:W-:Y:S01]  /*8fb0*/  LEA.HI.X.SX32 R11, R12, R38, 0x1, P0 ;  /* 0x000000260c0b7211 */ /* 0x000fe200000f0eff */
[----:B------:R-:W3:Y:S02]  /*8fc0*/  LDS.128 R40, [R32] ;  /* 0x0000000020287984 */ /* 0x000ee40000000c00 */
[C---:B------:R-:W-:Y:S01]  /*8fd0*/  IMAD R23, R48.reuse, 0x2, R21 ;  /* 0x0000000230177824 */ /* 0x040fe200078e0215 */
[-C--:B------:R-:W-:Y:S01]  /*8fe0*/  LEA R12, P0, R13, R34.reuse, 0x1 ;  /* 0x000000220d0c7211 */ /* 0x080fe200078008ff */
[----:B--2---:R-:W-:Y:S01]  /*8ff0*/  UIMAD UR4, UR10, UR4, URZ ;  /* 0x000000040a0472a4 */ /* 0x004fe2000f8e02ff */
[----:B------:R2:W4:Y:S01]  /*9000*/  LDS.128 R44, [R32+0x1000] ;  /* 0x00100000202c7984 */ /* 0x0005220000000c00 */
[----:B0-----:R-:W-:Y:S01]  /*9010*/  IMAD R25, R48, 0x2, R23 ;  /* 0x0000000230197824 */ /* 0x001fe200078e0217 */
[-C--:B------:R-:W-:Y:S01]  /*9020*/  LEA R14, P1, R15, R34.reuse, 0x1 ;  /* 0x000000220f0e7211 */ /* 0x080fe200078208ff */
[----:B------:R-:W-:Y:S01]  /*9030*/  USHF.L.U32 UR6, UR4, 0x2, URZ ;  /* 0x0000000204067899 */ /* 0x000fe200080006ff */
[----:B------:R-:W-:Y:S01]  /*9040*/  LEA R16, P2, R0, R34, 0x1 ;  /* 0x0000002200107211 */ /* 0x000fe200078408ff */
[----:B------:R-:W-:Y:S01]  /*9050*/  IMAD R27, R48, 0x2, R25 ;  /* 0x00000002301b7824 */ /* 0x000fe200078e0219 */
[-C--:B------:R-:W-:Y:S01]  /*9060*/  LEA.HI.X.SX32 R13, R13, R38.reuse, 0x1, P0 ;  /* 0x000000260d0d7211 */ /* 0x080fe200000f0eff */
[----:B------:R-:W-:Y:S01]  /*9070*/  UIMAD.WIDE UR4, UR4, 0x4, URZ ;  /* 0x00000004040478a5 */ /* 0x000fe2000f8e02ff */
[----:B------:R-:W-:-:S02]  /*9080*/  LEA.HI.X.SX32 R15, R15, R38, 0x1, P1 ;  /* 0x000000260f0f7211 */ /* 0x000fc400008f0eff */
[----:B------:R-:W-:Y:S01]  /*9090*/  LEA.HI.X.SX32 R17, R0, R38, 0x1, P2 ;  /* 0x0000002600117211 */ /* 0x000fe200010f0eff */
[C---:B------:R-:W-:Y:S01]  /*90a0*/  IMAD R0, R48.reuse, 0x2, R27 ;  /* 0x0000000230007824 */ /* 0x040fe200078e021b */
[-C--:B------:R-:W-:Y:S02]  /*90b0*/  LEA R18, P0, R3, R34.reuse, 0x1 ;  /* 0x0000002203127211 */ /* 0x080fe400078008ff */
[----:B------:R-:W-:Y:S02]  /*90c0*/  LEA R20, P1, R21, R34, 0x1 ;  /* 0x0000002215147211 */ /* 0x000fe400078208ff */
[-C--:B------:R-:W-:Y:S01]  /*90d0*/  LEA.HI.X.SX32 R19, R3, R38.reuse, 0x1, P0 ;  /* 0x0000002603137211 */ /* 0x080fe200000f0eff */
[C---:B------:R-:W-:Y:S01]  /*90e0*/  IMAD R3, R48.reuse, 0x2, R0 ;  /* 0x0000000230037824 */ /* 0x040fe200078e0200 */
[----:B------:R-:W-:Y:S02]  /*90f0*/  LEA.HI.X.SX32 R21, R21, R38, 0x1, P1 ;  /* 0x0000002615157211 */ /* 0x000fe400008f0eff */
[-C--:B------:R-:W-:Y:S01]  /*9100*/  LEA R24, P1, R25, R34.reuse, 0x1 ;  /* 0x0000002219187211 */ /* 0x080fe200078208ff */
[----:B------:R-:W-:Y:S01]  /*9110*/  IMAD R33, R48, 0x2, R3 ;  /* 0x0000000230217824 */ /* 0x000fe200078e0203 */
[----:B------:R-:W-:-:S02]  /*9120*/  LEA R22, P0, R23, R34, 0x1 ;  /* 0x0000002217167211 */ /* 0x000fc400078008ff */
[----:B------:R-:W-:Y:S01]  /*9130*/  LEA.HI.X.SX32 R25, R25, R38, 0x1, P1 ;  /* 0x0000002619197211 */ /* 0x000fe200008f0eff */
[----:B------:R-:W-:Y:S01]  /*9140*/  IMAD R35, R48, 0x2, R33 ;  /* 0x0000000230237824 */ /* 0x000fe200078e0221 */
[-C--:B-1----:R-:W-:Y:S02]  /*9150*/  LEA R30, P1, R3, R34.reuse, 0x1 ;  /* 0x00000022031e7211 */ /* 0x082fe400078208ff */
[----:B------:R-:W-:Y:S02]  /*9160*/  LEA R26, P2, R27, R34, 0x1 ;  /* 0x000000221b1a7211 */ /* 0x000fe400078408ff */
[-C--:B------:R-:W-:Y:S02]  /*9170*/  LEA.HI.X.SX32 R31, R3, R38.reuse, 0x1, P1 ;  /* 0x00000026031f7211 */ /* 0x080fe400008f0eff */
[----:B------:R-:W-:Y:S02]  /*9180*/  LEA.HI.X.SX32 R23, R23, R38, 0x1, P0 ;  /* 0x0000002617177211 */ /* 0x000fe400000f0eff */
[----:B------:R-:W-:-:S02]  /*9190*/  LEA R28, P0, R0, R34, 0x1 ;  /* 0x00000022001c7211 */ /* 0x000fc400078008ff */
[----:B---3--:R-:W-:Y:S01]  /*91a0*/  PRMT R3, R40, 0x7632, R3 ;  /* 0x0000763228037816 */ /* 0x008fe20000000003 */
[----:B------:R0:W-:Y:S01]  /*91b0*/  STG.E.U16 desc[UR28][R4.64], R40 ;  /* 0x0000002804007986 */ /* 0x0001e2000c10151c */
[----:B------:R-:W-:Y:S02]  /*91c0*/  LEA.HI.X.SX32 R27, R27, R38, 0x1, P2 ;  /* 0x000000261b1b7211 */ /* 0x000fe400010f0eff */
[-C--:B--2---:R-:W-:Y:S01]  /*91d0*/  LEA R32, P2, R33, R34.reuse, 0x1 ;  /* 0x0000002221207211 */ /* 0x084fe200078408ff */
[----:B------:R1:W-:Y:S01]  /*91e0*/  STG.E.U16 desc[UR28][R6.64], R3 ;  /* 0x0000000306007986 */ /* 0x0003e2000c10151c */
[----:B------:R-:W-:Y:S02]  /*91f0*/  LEA R34, P3, R35, R34, 0x1 ;  /* 0x0000002223227211 */ /* 0x000fe400078608ff */
[-C--:B------:R-:W-:Y:S01]  /*9200*/  LEA.HI.X.SX32 R29, R0, R38.reuse, 0x1, P0 ;  /* 0x00000026001d7211 */ /* 0x080fe200000f0eff */
[----:B------:R2:W-:Y:S01]  /*9210*/  STG.E.U16 desc[UR28][R8.64], R41 ;  /* 0x0000002908007986 */ /* 0x0005e2000c10151c */
[-C--:B------:R-:W-:Y:S01]  /*9220*/  LEA.HI.X.SX32 R33, R33, R38.reuse, 0x1, P2 ;  /* 0x0000002621217211 */ /* 0x080fe200010f0eff */
[----:B------:R-:W-:Y:S01]  /*9230*/  IMAD.HI R0, R2, 0x4, RZ ;  /* 0x0000000402007827 */ /* 0x000fe200078e02ff */
[----:B------:R-:W-:-:S02]  /*9240*/  LEA.HI.X.SX32 R35, R35, R38, 0x1, P3 ;  /* 0x0000002623237211 */ /* 0x000fc400018f0eff */
[----:B0-----:R-:W-:Y:S02]  /*9250*/  PRMT R5, R41, 0x7632, R5 ;  /* 0x0000763229057816 */ /* 0x001fe40000000005 */
[----:B------:R-:W-:Y:S01]  /*9260*/  ISETP.GE.U32.AND P0, PT, R68, 0x80, PT ;  /* 0x000000804400780c */ /* 0x000fe20003f06070 */
[----:B-1----:R-:W-:Y:S01]  /*9270*/  IMAD.SHL.U32 R3, R2, 0x4, RZ ;  /* 0x0000000402037824 */ /* 0x002fe200078e00ff */
[----:B------:R-:W-:Y:S01]  /*9280*/  PRMT R7, R42, 0x7632, R7 ;  /* 0x000076322a077816 */ /* 0x000fe20000000007 */
[----:B------:R4:W-:Y:S01]  /*9290*/  STG.E.U16 desc[UR28][R10.64], R5 ;  /* 0x000000050a007986 */ /* 0x0009e2000c10151c */
[----:B--2---:R-:W-:-:S03]  /*92a0*/  PRMT R9, R43, 0x7632, R9 ;  /* 0x000076322b097816 */ /* 0x004fc60000000009 */
[----:B------:R0:W-:Y:S04]  /*92b0*/  STG.E.U16 desc[UR28][R12.64], R42 ;  /* 0x0000002a0c007986 */ /* 0x0001e8000c10151c */
[----:B------:R1:W-:Y:S01]  /*92c0*/  STG.E.U16 desc[UR28][R14.64], R7 ;  /* 0x000000070e007986 */ /* 0x0003e2000c10151c */
[----:B----4-:R-:W-:-:S03]  /*92d0*/  PRMT R11, R44, 0x7632, R11 ;  /* 0x000076322c0b7816 */ /* 0x010fc6000000000b */
[----:B------:R2:W-:Y:S01]  /*92e0*/  STG.E.U16 desc[UR28][R16.64], R43 ;  /* 0x0000002b10007986 */ /* 0x0005e2000c10151c */
[----:B0-----:R-:W-:-:S03]  /*92f0*/  PRMT R13, R45, 0x7632, R13 ;  /* 0x000076322d0d7816 */ /* 0x001fc6000000000d */
[----:B------:R-:W-:Y:S01]  /*9300*/  STG.E.U16 desc[UR28][R18.64], R9 ;  /* 0x0000000912007986 */ /* 0x000fe2000c10151c */
[----:B-1----:R-:W-:-:S03]  /*9310*/  PRMT R15, R46, 0x7632, R15 ;  /* 0x000076322e0f7816 */ /* 0x002fc6000000000f */
[----:B------:R-:W-:Y:S01]  /*9320*/  STG.E.U16 desc[UR28][R20.64], R44 ;  /* 0x0000002c14007986 */ /* 0x000fe2000c10151c */
[----:B------:R-:W0:Y:S03]  /*9330*/  LDC.64 R6, c[0x0][0x3a0] ;  /* 0x0000e800ff067b82 */ /* 0x000e260000000a00 */
[----:B------:R-:W-:Y:S01]  /*9340*/  STG.E.U16 desc[UR28][R22.64], R11 ;  /* 0x0000000b16007986 */ /* 0x000fe2000c10151c */
[----:B--2---:R-:W-:-:S03]  /*9350*/  PRMT R17, R47, 0x7632, R17 ;  /* 0x000076322f117816 */ /* 0x004fc60000000011 */
[----:B------:R-:W-:Y:S04]  /*9360*/  STG.E.U16 desc[UR28][R24.64], R45 ;  /* 0x0000002d18007986 */ /* 0x000fe8000c10151c */
[----:B------:R-:W-:Y:S04]  /*9370*/  STG.E.U16 desc[UR28][R26.64], R13 ;  /* 0x0000000d1a007986 */ /* 0x000fe8000c10151c */
[----:B------:R-:W-:Y:S04]  /*9380*/  STG.E.U16 desc[UR28][R28.64], R46 ;  /* 0x0000002e1c007986 */ /* 0x000fe8000c10151c */
[----:B------:R-:W-:Y:S04]  /*9390*/  STG.E.U16 desc[UR28][R30.64], R15 ;  /* 0x0000000f1e007986 */ /* 0x000fe8000c10151c */
[----:B------:R-:W-:Y:S01]  /*93a0*/  STG.E.U16 desc[UR28][R32.64], R47 ;  /* 0x0000002f20007986 */ /* 0x000fe2000c10151c */
[----:B0-----:R-:W-:-:S03]  /*93b0*/  IADD3 R2, P1, P2, R3, UR6, R6 ;  /* 0x0000000603027c10 */ /* 0x001fc6000fa3e006 */
[----:B------:R-:W-:Y:S01]  /*93c0*/  STG.E.U16 desc[UR28][R34.64], R17 ;  /* 0x0000001122007986 */ /* 0x000fe2000c10151c */
[----:B------:R-:W-:Y:S01]  /*93d0*/  IADD3.X R3, PT, PT, R0, UR5, R7, P1, P2 ;  /* 0x0000000500037c10 */ /* 0x000fe20008fe4407 */
[----:B------:R-:W-:Y:S06]  /*93e0*/  BAR.SYNC.DEFER_BLOCKING 0x0 ;  /* 0x0000000000007b1d */ /* 0x000fec0000010000 */
[----:B------:R-:W-:Y:S02]  /*93f0*/  STSM.16.M88 [R107], R36 ;  /* 0x000000246b007844 */ /* 0x000fe40000000000 */
[----:B------:R-:W-:Y:S06]  /*9400*/  BAR.SYNC.DEFER_BLOCKING 0x0 ;  /* 0x0000000000007b1d */ /* 0x000fec0000010000 */
[----:B------:R-:W0:Y:S04]  /*9410*/  LDSM.16.M88 R5, [R108+UR11] ;  /* 0x0000000b6c05783b */ /* 0x000e280008000000 */
[----:B0-----:R0:W-:Y:S01]  /*9420*/  @!P0 STG.E desc[UR28][R2.64], R5 ;  /* 0x0000000502008986 */ /* 0x0011e2000c10191c */
[----:B------:R-:W-:Y:S06]  /*9430*/  BAR.SYNC.DEFER_BLOCKING 0x0 ;  /* 0x0000000000007b1d */ /* 0x000fec0000010000 */
[----:B------:R-:W-:Y:S05]  /*9440*/  @P5 BRA `(.L_x_20) ;  /* 0x0000000000a05947 */ /* 0x000fea0003800000 */
[----:B------:R-:W1:Y:S01]  /*9450*/  S2UR UR5, SR_CgaCtaId ;  /* 0x00000000000579c3 */ /* 0x000e620000008800 */
[----:B------:R-:W-:Y:S01]  /*9460*/  NOP ;  /* 0x0000000000007918 */ /* 0x000fe20000000000 */
[----:B------:R-:W-:Y:S01]  /*9470*/  UMOV UR4, 0x50 ;  /* 0x0000005000047882 */ /* 0x000fe20000000000 */
[----:B------:R-:W-:Y:S02]  /*9480*/  IMAD.U32 R0, RZ, RZ, UR12 ;  /* 0x0000000cff007e24 */ /* 0x000fe4000f8e00ff */
[----:B0-----:R-:W-:Y:S02]  /*9490*/  IMAD.MOV.U32 R3, RZ, RZ, 0xff ;  /* 0x000000ffff037424 */ /* 0x001fe400078e00ff */
[----:B------:R-:W-:Y:S01]  /*94a0*/  IMAD.MOV.U32 R7, RZ, RZ, 0x1 ;  /* 0x00000001ff077424 */ /* 0x000fe200078e00ff */
[----:B------:R-:W-:-:S04]  /*94b0*/  LOP3.LUT R0, R0, 0xffff, RZ, 0xc0, !PT ;  /* 0x0000ffff00007812 */ /* 0x000fc800078ec0ff */
[----:B------:R-:W-:-:S05]  /*94c0*/  SHF.R.U32.HI R0, RZ, 0x5, R0 ;  /* 0x00000005ff007819 */ /* 0x000fca0000011600 */
[----:B------:R-:W-:Y:S01]  /*94d0*/  VIADD R2, R0, 0x10 ;  /* 0x0000001000027836 */ /* 0x000fe20000000000 */
[----:B------:R-:W-:Y:S01]  /*94e0*/  SHF.L.U32 R0, R3, R0, RZ ;  /* 0x0000000003007219 */ /* 0x000fe200000006ff */
[----:B-1----:R-:W-:-:S03]  /*94f0*/  ULEA UR6, UR5, UR4, 0x18 ;  /* 0x0000000405067291 */ /* 0x002fc6000f8ec0ff */
[----:B------:R-:W-:-:S04]  /*9500*/  SHF.L.U32 R3, R7, R2, RZ ;  /* 0x0000000207037219 */ /* 0x000fc800000006ff */
[----:B------:R-:W-:Y:S02]  /*9510*/  LOP3.LUT R0, R3, R0, RZ, 0xfc, !PT ;  /* 0x0000000003007212 */ /* 0x000fe400078efcff */
[----:B------:R-:W0:Y:S02]  /*9520*/  LDS R5, [UR6] ;  /* 0x00000006ff057984 */ /* 0x000e240008000800 */
[C---:B------:R-:W-:Y:S02]  /*9530*/  LOP3.LUT R2, R0.reuse, 0xffff, RZ, 0xc0, !PT ;  /* 0x0000ffff00027812 */ /* 0x040fe400078ec0ff */
[----:B0-----:R-:W-:-:S04]  /*9540*/  LOP3.LUT R3, R0, 0xffff, R5, 0x80, !PT ;  /* 0x0000ffff00037812 */ /* 0x001fc800078e8005 */
[----:B------:R-:W-:-:S13]  /*9550*/  ISETP.NE.AND P0, PT, R3, R2, PT ;  /* 0x000000020300720c */ /* 0x000fda0003f05270 */
[----:B------:R-:W-:Y:S05]  /*9560*/  @P0 BRA `(.L_x_21) ;  /* 0x0000000000500947 */ /* 0x000fea0003800000 */
[----:B------:R-:W-:Y:S02]  /*9570*/  SHF.R.U32.HI R5, RZ, 0x10, R5 ;  /* 0x00000010ff057819 */ /* 0x000fe40000011605 */
[----:B------:R-:W-:-:S04]  /*9580*/  SHF.R.U32.HI R2, RZ, 0x10, R0 ;  /* 0x00000010ff027819 */ /* 0x000fc80000011600 */
[----:B------:R-:W-:-:S04]  /*9590*/  LOP3.LUT R5, R5, R2, RZ, 0xc0, !PT ;  /* 0x0000000205057212 */ /* 0x000fc800078ec0ff */
[----:B------:R-:W-:-:S13]  /*95a0*/  ISETP.NE.AND P0, PT, R5, R2, PT ;  /* 0x000000020500720c */ /* 0x000fda0003f05270 */
[----:B------:R-:W-:Y:S05]  /*95b0*/  @P0 BRA `(.L_x_22) ;  /* 0x0000000000300947 */ /* 0x000fea0003800000 */
[----:B------:R-:W-:Y:S01]  /*95c0*/  R2UR UR4, R0 ;  /* 0x00000000000472ca */ /* 0x000fe200000e0000 */
[----:B------:R-:W-:Y:S01]  /*95d0*/  VOTEU.ANY UR5, UPT, PT ;  /* 0x0000000000057886 */ /* 0x000fe200038e0100 */
[----:B------:R-:W0:Y:S01]  /*95e0*/  S2R R0, SR_LANEID ;  /* 0x0000000000007919 */ /* 0x000e220000000000 */
[----:B------:R-:W-:-:S10]  /*95f0*/  UFLO.U32 UR5, UR5 ;  /* 0x00000005000572bd */ /* 0x000fd400080e0000 */
[----:B------:R-:W-:-:S06]  /*9600*/  ULOP3.LUT UR4, URZ, UR4, URZ, 0x33, !UPT ;  /* 0x00000004ff047292 */ /* 0x000fcc000f8e33ff */
[----:B------:R-:W-:-:S04]  /*9610*/  IMAD.U32 R2, RZ, RZ, UR4 ;  /* 0x00000004ff027e24 */ /* 0x000fc8000f8e00ff */
[----:B------:R-:W1:Y:S02]  /*9620*/  REDUX UR7, R2 ;  /* 0x00000000020773c4 */ /* 0x000e640000000000 */
[----:B------:R2:W-:Y:S01]  /*9630*/  UTCATOMSWS.AND URZ, UR4 ;  /* 0x0000000400ff79e3 */ /* 0x0005e20008000000 */
[----:B0-----:R-:W-:Y:S01]  /*9640*/  ISETP.EQ.U32.AND P0, PT, R0, UR5, PT ;  /* 0x0000000500007c0c */ /* 0x001fe2000bf02070 */
[----:B-1----:R-:W-:-:S12]  /*9650*/  IMAD.U32 R0, RZ, RZ, UR7 ;  /* 0x00000007ff007e24 */ /* 0x002fd8000f8e00ff */
[----:B------:R2:W-:Y:S01]  /*9660*/  @P0 ATOMS.AND RZ, [UR6], R0 ;  /* 0x00000000ffff098c */ /* 0x0005e2000a800006 */
[----:B------:R-:W-:Y:S05]  /*9670*/  BRA `(.L_x_20) ;  /* 0x0000000000147947 */ /* 0x000fea0003800000 */
.L_x_22:
[----:B------:R-:W-:-:S07]  /*9680*/  MOV R2, 0x96a0 ;  /* 0x000096a000027802 */ /* 0x000fce0000000f00 */
[----:B------:R-:W-:Y:S05]  /*9690*/  CALL.REL.NOINC `($__internal_0_$__cuda_sm10x_tcgen05_guardrail_trap_col_being_dealloced_not_returned_by_alloc) ;  /* 0x0000000000447944 */ /* 0x000fea0003c00000 */
[----:B------:R-:W-:Y:S05]  /*96a0*/  BRA `(.L_x_20) ;  /* 0x0000000000087947 */ /* 0x000fea0003800000 */
.L_x_21:
[----:B------:R-:W-:-:S07]  /*96b0*/  MOV R2, 0x96d0 ;  /* 0x000096d000027802 */ /* 0x000fce0000000f00 */
[----:B------:R-:W-:Y:S05]  /*96c0*/  CALL.REL.NOINC `($__internal_2_$__cuda_sm10x_tcgen05_guardrail_trap_unallocated_columns_being_dealloced) ;  /* 0x0000000000507944 */ /* 0x000fea0003c00000 */
.L_x_20:
[----:B------:R-:W-:Y:S01]  /*96d0*/  NOP ;  /* 0x0000000000007918 */ /* 0x000fe20000000000 */
[----:B--2---:R-:W-:Y:S05]  /*96e0*/  EXIT ;  /* 0x000000000000794d */ /* 0x004fea0003800000 */
.L_x_8:
[----:B------:R-:W1:Y:S02]  /*96f0*/  SYNCS.PHASECHK.TRANS64.TRYWAIT P2, [UR11+0x4000], RZ ;  /* 0x004000ffff0075a7 */ /* 0x000e64000804110b */
[----:B-1----:R-:W-:Y:S05]  /*9700*/  @!P2 BRA `(.L_x_8) ;  /* 0xfffffffc00f8a947 */ /* 0x002fea000383ffff */
[----:B------:R-:W-:Y:S05]  /*9710*/  BRA `(.L_x_7) ;  /* 0xffffff7c00e07947 */ /* 0x000fea000383ffff */
.L_x_14:
[----:B------:R-:W1:Y:S02]  /*9720*/  SYNCS.PHASECHK.TRANS64.TRYWAIT P4, [UR11+0x8010], RZ ;  /* 0x008010ffff0075a7 */ /* 0x000e64000808110b */
[----:B-1----:R-:W-:Y:S05]  /*9730*/  @!P4 BRA `(.L_x_14) ;  /* 0xfffffffc00f8c947 */ /* 0x002fea000383ffff */
[----:B------:R-:W-:Y:S05]  /*9740*/  BRA `(.L_x_23) ;  /* 0xffffffbc00b47947 */ /* 0x000fea000383ffff */
.L_x_15:
[----:B------:R-:W1:Y:S02]  /*9750*/  SYNCS.PHASECHK.TRANS64.TRYWAIT P0, [UR15], R6 ;  /* 0x00000006ff0075a7 */ /* 0x000e64000800110f */
[----:B-1----:R-:W-:Y:S05]  /*9760*/  @!P0 BRA `(.L_x_15) ;  /* 0xfffffffc00f88947 */ /* 0x002fea000383ffff */
[----:B------:R-:W-:Y:S05]  /*9770*/  BRA `(.L_x_24) ;  /* 0xffffffe400587947 */ /* 0x000fea000383ffff */
.L_x_19:
[----:B------:R-:W0:Y:S02]  /*9780*/  SYNCS.PHASECHK.TRANS64.TRYWAIT P0, [UR15], R4 ;  /* 0x00000004ff0075a7 */ /* 0x000e24000800110f */
[----:B0-----:R-:W-:Y:S05]  /*9790*/  @!P0 BRA `(.L_x_19) ;  /* 0xfffffffc00f88947 */ /* 0x001fea000383ffff */
[----:B------:R-:W-:Y:S05]  /*97a0*/  BRA `(.L_x_18) ;  /* 0xffffffec00ec7947 */ /* 0x000fea000383ffff */
        .weak           $__internal_0_$__cuda_sm10x_tcgen05_guardrail_trap_col_being_dealloced_not_returned_by_alloc
        .type           $__internal_0_$__cuda_sm10x_tcgen05_guardrail_trap_col_being_dealloced_not_returned_by_alloc,@function
        .size           $__internal_0_$__cuda_sm10x_tcgen05_guardrail_trap_col_being_dealloced_not_returned_by_alloc,($__internal_1_$__cuda_sm10x_tcgen05_guardrail_trap_phase_invalid_during_alloc - $__internal_0_$__cuda_sm10x_tcgen05_guardrail_trap_col_being_dealloced_not_returned_by_alloc)
$__internal_0_$__cuda_sm10x_tcgen05_guardrail_trap_col_being_dealloced_not_returned_by_alloc:
[----:B------:R-:W-:Y:S05]  /*97b0*/  BPT.TRAP 0x1 ;  /* 0x000000040000795c */ /* 0x000fea0000300000 */
[----:B------:R-:W-:-:S04]  /*97c0*/  IMAD.MOV.U32 R3, RZ, RZ, 0x0 ;  /* 0x00000000ff037424 */ /* 0x000fc800078e00ff */
[----:B------:R-:W-:Y:S05]  /*97d0*/  RET.REL.NODEC R2 `(attn_fwd) ;  /* 0xffffff6802087950 */ /* 0x000fea0003c3ffff */
        .weak           $__internal_1_$__cuda_sm10x_tcgen05_guardrail_trap_phase_invalid_during_alloc
        .type           $__internal_1_$__cuda_sm10x_tcgen05_guardrail_trap_phase_invalid_during_alloc,@function
        .size           $__internal_1_$__cuda_sm10x_tcgen05_guardrail_trap_phase_invalid_during_alloc,($__internal_2_$__cuda_sm10x_tcgen05_guardrail_trap_unallocated_columns_being_dealloced - $__internal_1_$__cuda_sm10x_tcgen05_guardrail_trap_phase_invalid_during_alloc)
$__internal_1_$__cuda_sm10x_tcgen05_guardrail_trap_phase_invalid_during_alloc:
[----:B------:R-:W-:Y:S05]  /*97e0*/  BPT.TRAP 0x1 ;  /* 0x000000040000795c */ /* 0x000fea0000300000 */
[----:B------:R-:W-:-:S04]  /*97f0*/  IMAD.MOV.U32 R3, RZ, RZ, 0x0 ;  /* 0x00000000ff037424 */ /* 0x000fc800078e00ff */
[----:B------:R-:W-:Y:S05]  /*9800*/  RET.REL.NODEC R2 `(attn_fwd) ;  /* 0xffffff6402fc7950 */ /* 0x000fea0003c3ffff */
        .weak           $__internal_2_$__cuda_sm10x_tcgen05_guardrail_trap_unallocated_columns_being_dealloced
        .type           $__internal_2_$__cuda_sm10x_tcgen05_guardrail_trap_unallocated_columns_being_dealloced,@function
        .size           $__internal_2_$__cuda_sm10x_tcgen05_guardrail_trap_unallocated_columns_being_dealloced,(.L_x_28 - $__internal_2_$__cuda_sm10x_tcgen05_guardrail_trap_unallocated_columns_being_dealloced)
$__internal_2_$__cuda_sm10x_tcgen05_guardrail_trap_unallocated_columns_being_dealloced:
[----:B------:R-:W-:Y:S05]  /*9810*/  BPT.TRAP 0x1 ;  /* 0x000000040000795c */ /* 0x000fea0000300000 */
[----:B------:R-:W-:-:S04]  /*9820*/  IMAD.MOV.U32 R3, RZ, RZ, 0x0 ;  /* 0x00000000ff037424 */ /* 0x000fc800078e00ff */
[----:B------:R-:W-:Y:S05]  /*9830*/  RET.REL.NODEC R2 `(attn_fwd) ;  /* 0xffffff6402f07950 */ /* 0x000fea0003c3ffff */
.L_x_25:
[----:B------:R-:W-:-:S00]  /*9840*/  BRA `(.L_x_25) ;  /* 0xfffffffc00fc7947 */ /* 0x000fc0000383ffff */
[----:B------:R-:W-:-:S00]  /*9850*/  NOP ;  /* 0x0000000000007918 */ /* 0x000fc00000000000 */
        /* <DEDUP_REMOVED lines=10> */
.L_x_28:


//--------------------- .nv.global.init           --------------------------
	.section	.nv.global.init,"aw",@progbits
.nv.global.init:
	.type		_$_str,@object
	.size		_$_str,(.L_3 - _$_str)
_$_str:
        /*0000*/ 	.byte	0x5f, 0x5f, 0x43, 0x55, 0x44, 0x41, 0x5f, 0x46, 0x54, 0x5a, 0x00
.L_3:


//--------------------- .nv.shared.attn_fwd       --------------------------
	.section	.nv.shared.attn_fwd,"aw",@nobits
	.sectionflags	@""
	.align	16
	.zero		1024


//--------------------- .nv.shared.reserved.0     --------------------------
	.section	.nv.shared.reserved.0,"aw",@nobits
	.align	8
	.weak		__nv_reservedSMEM_offset_0_alias
	.size		__nv_reservedSMEM_offset_0_alias, 0, 64
	.other		__nv_reservedSMEM_offset_0_alias,@"STO_CUDA_RESERVED_SHARED STV_DEFAULT"
__nv_reservedSMEM_offset_0_alias:
	.zero		0
.nv.shared.reserved.0:
	.zero		64
	.weak		__nv_reservedSMEM_allocation_phase
	.type		__nv_reservedSMEM_allocation_phase,@object
	.size		__nv_reservedSMEM_allocation_phase,(.L_0 - __nv_reservedSMEM_allocation_phase)
__nv_reservedSMEM_allocation_phase:
	.zero		1
.L_0:
	.zero		7
	.weak		__nv_reservedSMEM_devtool_atexit_pc
	.type		__nv_reservedSMEM_devtool_atexit_pc,@object
	.size		__nv_reservedSMEM_devtool_atexit_pc,(__nv_reservedSMEM_allocation_mask - __nv_reservedSMEM_devtool_atexit_pc)
__nv_reservedSMEM_devtool_atexit_pc:
	.zero		8
	.weak		__nv_reservedSMEM_allocation_mask
	.type		__nv_reservedSMEM_allocation_mask,@object
	.size		__nv_reservedSMEM_allocation_mask,(.L_2 - __nv_reservedSMEM_allocation_mask)
__nv_reservedSMEM_allocation_mask:
	.zero		4
.L_2:


//--------------------- .nv.constant0.attn_fwd    --------------------------
	.section	.nv.constant0.attn_fwd,"a",@progbits
	.sectionflags	@""
	.align	4
.nv.constant0.attn_fwd:
	.zero		1032


//--------------------- SYMBOLS --------------------------

	.type		.nv.reservedSmem.offset0,@object
	.size		.nv.reservedSmem.offset0,0x4
	.type		.nv.reservedSmem.cap,@object
	.size		.nv.reservedSmem.cap,0x4
